	.target	sm_90a

	.elftype	@"ET_EXEC"


//--------------------- .note.nv.tkinfo           --------------------------
	.section	.note.nv.tkinfo,"",@"SHT_NOTE"
	.sectionflags	@"SHF_NOTE_NV_TKINFO"
	.tkinfo
        /*0018*/ 	.word	0x00000002
        /*0030*/ 	.string	""
        /*0030*/ 	.string	"ptxas"
        /*0030*/ 	.string	"Cuda compilation tools, release 13.0, V13.0.88"
        /*0030*/ 	.string	"Build cuda_13.0.r13.0/compiler.36424714_0"
        /*0030*/ 	.string	"-arch sm_90a -m 64 "



//--------------------- .note.nv.cuinfo           --------------------------
	.section	.note.nv.cuinfo,"",@"SHT_NOTE"
	.sectionflags	@"SHF_NOTE_NV_CUINFO"
        /*0018*/ 	.short	0x0002
        /*001a*/ 	.short	0x005a
        /*001c*/ 	.short	0x0082
	.zero		2


//--------------------- .nv.info                  --------------------------
	.section	.nv.info,"",@"SHT_CUDA_INFO"
	.align	4


	//----- nvinfo : EIATTR_REGCOUNT
	.align		4
        /*0000*/ 	.byte	0x04, 0x2f
        /*0002*/ 	.short	(.L_15 - .L_14)
	.align		4
.L_14:
        /*0004*/ 	.word	index@(_ZN7cutlass13device_kernelINS_4gemm6kernel13GemmUniversalIN4cute5tupleIJiiiiEEENS1_10collective13CollectiveMmaINS1_34MainloopSm90TmaGmmaWarpSpecializedILi5ENS5_IJNS4_1CILi1EEESB_SB_EEENS1_32KernelTmaWarpSpecializedPingpongEEENS5_IJNSA_ILi64EEESF_NSA_ILi32EEEEEENS_10bfloat16_tENS5_IJlSB_lEEESI_SJ_NS4_8TiledMMAINS4_8MMA_AtomIJNS4_4SM904GMMA27MMA_64x64x16_F32BF16BF16_SSILNSN_5MajorE0ELSP_0ELNSN_7ScaleInE1ELSQ_1EEEEEENS4_6LayoutISC_NS5_IJNSA_ILi0EEESU_SU_EEEEENS5_IJNS4_10UnderscoreESX_SX_EEEEENS4_13SM90_TMA_LOADENS4_14ComposedLayoutINS4_7SwizzleILi2ELi4ELi3EEENS4_18smem_ptr_flag_bitsILi16EEENST_INS5_IJNSA_ILi8EEESG_EEENS5_IJSG_SB_EEEEEEEvNS4_8identityES10_S1A_vS1B_EENS_8epilogue10collective6detail29Sm90TmaWarpSpecializedAdapterINS1E_15DefaultEpilogueISI_SJ_SJ_NS1D_6thread17LinearCombinationISI_Li1EffLNS1I_9ScaleType4KindE0ELNS_15FloatRoundStyleE2ESI_EENS1_15EpilogueDefaultEEEEEvvEEEEvNT_6ParamsE)
        /*0008*/ 	.word	0x000000a8


	//----- nvinfo : EIATTR_FRAME_SIZE
	.align		4
.L_15:
        /*000c*/ 	.byte	0x04, 0x11
        /*000e*/ 	.short	(.L_17 - .L_16)
	.align		4
.L_16:
        /*0010*/ 	.word	index@(_ZN7cutlass13device_kernelINS_4gemm6kernel13GemmUniversalIN4cute5tupleIJiiiiEEENS1_10collective13CollectiveMmaINS1_34MainloopSm90TmaGmmaWarpSpecializedILi5ENS5_IJNS4_1CILi1EEESB_SB_EEENS1_32KernelTmaWarpSpecializedPingpongEEENS5_IJNSA_ILi64EEESF_NSA_ILi32EEEEEENS_10bfloat16_tENS5_IJlSB_lEEESI_SJ_NS4_8TiledMMAINS4_8MMA_AtomIJNS4_4SM904GMMA27MMA_64x64x16_F32BF16BF16_SSILNSN_5MajorE0ELSP_0ELNSN_7ScaleInE1ELSQ_1EEEEEENS4_6LayoutISC_NS5_IJNSA_ILi0EEESU_SU_EEEEENS5_IJNS4_10UnderscoreESX_SX_EEEEENS4_13SM90_TMA_LOADENS4_14ComposedLayoutINS4_7SwizzleILi2ELi4ELi3EEENS4_18smem_ptr_flag_bitsILi16EEENST_INS5_IJNSA_ILi8EEESG_EEENS5_IJSG_SB_EEEEEEEvNS4_8identityES10_S1A_vS1B_EENS_8epilogue10collective6detail29Sm90TmaWarpSpecializedAdapterINS1E_15DefaultEpilogueISI_SJ_SJ_NS1D_6thread17LinearCombinationISI_Li1EffLNS1I_9ScaleType4KindE0ELNS_15FloatRoundStyleE2ESI_EENS1_15EpilogueDefaultEEEEEvvEEEEvNT_6ParamsE)
        /*0014*/ 	.word	0x00000008


	//----- nvinfo : EIATTR_MIN_STACK_SIZE
	.align		4
.L_17:
        /*0018*/ 	.byte	0x04, 0x12
        /*001a*/ 	.short	(.L_19 - .L_18)
	.align		4
.L_18:
        /*001c*/ 	.word	index@(_ZN7cutlass13device_kernelINS_4gemm6kernel13GemmUniversalIN4cute5tupleIJiiiiEEENS1_10collective13CollectiveMmaINS1_34MainloopSm90TmaGmmaWarpSpecializedILi5ENS5_IJNS4_1CILi1EEESB_SB_EEENS1_32KernelTmaWarpSpecializedPingpongEEENS5_IJNSA_ILi64EEESF_NSA_ILi32EEEEEENS_10bfloat16_tENS5_IJlSB_lEEESI_SJ_NS4_8TiledMMAINS4_8MMA_AtomIJNS4_4SM904GMMA27MMA_64x64x16_F32BF16BF16_SSILNSN_5MajorE0ELSP_0ELNSN_7ScaleInE1ELSQ_1EEEEEENS4_6LayoutISC_NS5_IJNSA_ILi0EEESU_SU_EEEEENS5_IJNS4_10UnderscoreESX_SX_EEEEENS4_13SM90_TMA_LOADENS4_14ComposedLayoutINS4_7SwizzleILi2ELi4ELi3EEENS4_18smem_ptr_flag_bitsILi16EEENST_INS5_IJNSA_ILi8EEESG_EEENS5_IJSG_SB_EEEEEEEvNS4_8identityES10_S1A_vS1B_EENS_8epilogue10collective6detail29Sm90TmaWarpSpecializedAdapterINS1E_15DefaultEpilogueISI_SJ_SJ_NS1D_6thread17LinearCombinationISI_Li1EffLNS1I_9ScaleType4KindE0ELNS_15FloatRoundStyleE2ESI_EENS1_15EpilogueDefaultEEEEEvvEEEEvNT_6ParamsE)
        /*0020*/ 	.word	0x00000008
.L_19:


//--------------------- .nv.compat                --------------------------
	.section	.nv.compat,"",@"SHT_CUDA_COMPAT_INFO"
	.align	4
        /*0000*/ 	.byte	0x02, 0x09, 0x01, 0x00, 0x02, 0x02, 0x04, 0x00, 0x02, 0x05, 0x05, 0x00, 0x03, 0x07, 0x01, 0x01
        /*0010*/ 	.byte	0x02, 0x03, 0x01, 0x00, 0x02, 0x06, 0x01, 0x00, 0x04, 0x0b, 0x08, 0x00, 0x00, 0x00, 0x00, 0x00
        /*0020*/ 	.byte	0x00, 0x00, 0x00, 0x00


//--------------------- .nv.info._ZN7cutlass13device_kernelINS_4gemm6kernel13GemmUniversalIN4cute5tupleIJiiiiEEENS1_10collective13CollectiveMmaINS1_34MainloopSm90TmaGmmaWarpSpecializedILi5ENS5_IJNS4_1CILi1EEESB_SB_EEENS1_32KernelTmaWarpSpecializedPingpongEEENS5_IJNSA_ILi64EEESF_NSA_ILi32EEEEEENS_10bfloat16_tENS5_IJlSB_lEEESI_SJ_NS4_8TiledMMAINS4_8MMA_AtomIJNS4_4SM904GMMA27MMA_64x64x16_F32BF16BF16_SSILNSN_5MajorE0ELSP_0ELNSN_7ScaleInE1ELSQ_1EEEEEENS4_6LayoutISC_NS5_IJNSA_ILi0EEESU_SU_EEEEENS5_IJNS4_10UnderscoreESX_SX_EEEEENS4_13SM90_TMA_LOADENS4_14ComposedLayoutINS4_7SwizzleILi2ELi4ELi3EEENS4_18smem_ptr_flag_bitsILi16EEENST_INS5_IJNSA_ILi8EEESG_EEENS5_IJSG_SB_EEEEEEEvNS4_8identityES10_S1A_vS1B_EENS_8epilogue10collective6detail29Sm90TmaWarpSpecializedAdapterINS1E_15DefaultEpilogueISI_SJ_SJ_NS1D_6thread17LinearCombinationISI_Li1EffLNS1I_9ScaleType4KindE0ELNS_15FloatRoundStyleE2ESI_EENS1_15EpilogueDefaultEEEEEvvEEEEvNT_6ParamsE --------------------------
	.section	.nv.info._ZN7cutlass13device_kernelINS_4gemm6kernel13GemmUniversalIN4cute5tupleIJiiiiEEENS1_10collective13CollectiveMmaINS1_34MainloopSm90TmaGmmaWarpSpecializedILi5ENS5_IJNS4_1CILi1EEESB_SB_EEENS1_32KernelTmaWarpSpecializedPingpongEEENS5_IJNSA_ILi64EEESF_NSA_ILi32EEEEEENS_10bfloat16_tENS5_IJlSB_lEEESI_SJ_NS4_8TiledMMAINS4_8MMA_AtomIJNS4_4SM904GMMA27MMA_64x64x16_F32BF16BF16_SSILNSN_5MajorE0ELSP_0ELNSN_7ScaleInE1ELSQ_1EEEEEENS4_6LayoutISC_NS5_IJNSA_ILi0EEESU_SU_EEEEENS5_IJNS4_10UnderscoreESX_SX_EEEEENS4_13SM90_TMA_LOADENS4_14ComposedLayoutINS4_7SwizzleILi2ELi4ELi3EEENS4_18smem_ptr_flag_bitsILi16EEENST_INS5_IJNSA_ILi8EEESG_EEENS5_IJSG_SB_EEEEEEEvNS4_8identityES10_S1A_vS1B_EENS_8epilogue10collective6detail29Sm90TmaWarpSpecializedAdapterINS1E_15DefaultEpilogueISI_SJ_SJ_NS1D_6thread17LinearCombinationISI_Li1EffLNS1I_9ScaleType4KindE0ELNS_15FloatRoundStyleE2ESI_EENS1_15EpilogueDefaultEEEEEvvEEEEvNT_6ParamsE,"",@"SHT_CUDA_INFO"
	.sectionflags	@""
	.align	4


	//----- nvinfo : EIATTR_CUDA_API_VERSION
	.align		4
        /*0000*/ 	.byte	0x04, 0x37
        /*0002*/ 	.short	(.L_21 - .L_20)
.L_20:
        /*0004*/ 	.word	0x00000082


	//----- nvinfo : EIATTR_KPARAM_INFO
	.align		4
.L_21:
        /*0008*/ 	.byte	0x04, 0x17
        /*000a*/ 	.short	(.L_23 - .L_22)
.L_22:
        /*000c*/ 	.word	0x00000000
        /*0010*/ 	.short	0x0000
        /*0012*/ 	.short	0x0070
        /*0014*/ 	.byte	0x00, 0xf0, 0x01, 0x10


	//----- nvinfo : EIATTR_SPARSE_MMA_MASK
	.align		4
.L_23:
        /*0018*/ 	.byte	0x03, 0x50
        /*001a*/ 	.short	0x0000


	//----- nvinfo : EIATTR_MAXREG_COUNT
	.align		4
        /*001c*/ 	.byte	0x03, 0x1b
        /*001e*/ 	.short	0x00a8


	//----- nvinfo : EIATTR_NUM_BARRIERS
	.align		4
        /*0020*/ 	.byte	0x02, 0x4c
        /*0022*/ 	.byte	0x01
	.zero		1


	//----- nvinfo : EIATTR_EXTERNS
	.align		4
        /*0024*/ 	.byte	0x04, 0x0f
        /*0026*/ 	.short	(.L_25 - .L_24)


	//   ....[0]....
	.align		4
.L_24:
        /*0028*/ 	.word	index@(__assertfail)


	//----- nvinfo : EIATTR_ANNOTATIONS
	.align		4
.L_25:
        /*002c*/ 	.byte	0x04, 0x55
        /*002e*/ 	.short	(.L_27 - .L_26)


	//   ....[0]....
.L_26:
        /*0030*/ 	.word	0x00000001
        /*0034*/ 	.byte	0xf0, 0x0a, 0x00, 0x00, 0x01, 0x00, 0x00, 0x00, 0x10, 0x41, 0x00, 0x00, 0x01, 0x00, 0x00, 0x00
        /*0044*/ 	.byte	0x00, 0x4d, 0x00, 0x00


	//----- nvinfo : EIATTR_MERCURY_ISA_VERSION
	.align		4
.L_27:
        /*0048*/ 	.byte	0x03, 0x5f
        /*004a*/ 	.short	0x0101


	//----- nvinfo : EIATTR_INT_WARP_WIDE_INSTR_OFFSETS
	.align		4
        /*004c*/ 	.byte	0x04, 0x31
        /*004e*/ 	.short	(.L_29 - .L_28)


	//   ....[0]....
.L_28:
        /*0050*/ 	.word	0x00000400


	//   ....[1]....
        /*0054*/ 	.word	0x00000420


	//   ....[2]....
        /*0058*/ 	.word	0x000004a0


	//   ....[3]....
        /*005c*/ 	.word	0x000004b0


	//   ....[4]....
        /*0060*/ 	.word	0x000004c0


	//   ....[5]....
        /*0064*/ 	.word	0x000004e0


	//   ....[6]....
        /*0068*/ 	.word	0x00000570


	//   ....[7]....
        /*006c*/ 	.word	0x00000590


	//----- nvinfo : EIATTR_COOP_GROUP_MASK_REGIDS
	.align		4
.L_29:
        /*0070*/ 	.byte	0x04, 0x29
        /*0072*/ 	.short	(.L_31 - .L_30)


	//   ....[0]....
.L_30:
        /*0074*/ 	.word	0xffffffff


	//   ....[1]....
        /*0078*/ 	.word	0xffffffff


	//   ....[2]....
        /*007c*/ 	.word	0xffffffff


	//   ....[3]....
        /*0080*/ 	.word	0xffffffff


	//   ....[4]....
        /*0084*/ 	.word	0xffffffff


	//   ....[5]....
        /*0088*/ 	.word	0xffffffff


	//----- nvinfo : EIATTR_COOP_GROUP_INSTR_OFFSETS
	.align		4
.L_31:
        /*008c*/ 	.byte	0x04, 0x28
        /*008e*/ 	.short	(.L_33 - .L_32)


	//   ....[0]....
.L_32:
        /*0090*/ 	.word	0x00000070


	//   ....[1]....
        /*0094*/ 	.word	0x00000080


	//   ....[2]....
        /*0098*/ 	.word	0x00000140


	//   ....[3]....
        /*009c*/ 	.word	0x000002f0


	//   ....[4]....
        /*00a0*/ 	.word	0x00000330


	//   ....[5]....
        /*00a4*/ 	.word	0x00000380


	//----- nvinfo : EIATTR_REG_RECONFIG
	.align		4
.L_33:
        /*00a8*/ 	.byte	0x01, 0x54
	.zero		2


	//----- nvinfo : EIATTR_SYSCALL_OFFSETS
	.align		4
        /*00ac*/ 	.byte	0x04, 0x46
        /*00ae*/ 	.short	(.L_35 - .L_34)


	//   ....[0]....
.L_34:
        /*00b0*/ 	.word	0x00001620


	//----- nvinfo : EIATTR_MBARRIER_INSTR_OFFSETS
	.align		4
.L_35:
        /*00b4*/ 	.byte	0x04, 0x39
        /*00b6*/ 	.short	(.L_37 - .L_36)


	//   ....[0]....
.L_36:
        /*00b8*/ 	.word	0x00000240
        /*00bc*/ 	.word	0x000000ff
        /*00c0*/ 	.word	0x00000000
        /*00c4*/ 	.short	0x0100
        /*00c6*/ 	.byte	0x08
	.zero		1


	//   ....[1]....
        /*00c8*/ 	.word	0x00000250
        /*00cc*/ 	.word	0x000000ff
        /*00d0*/ 	.word	0x00000028
        /*00d4*/ 	.short	0x0100
        /*00d6*/ 	.byte	0x08
	.zero		1


	//   ....[2]....
        /*00d8*/ 	.word	0x00000260
        /*00dc*/ 	.word	0x000000ff
        /*00e0*/ 	.word	0x00000008
        /*00e4*/ 	.short	0x0100
        /*00e6*/ 	.byte	0x08
	.zero		1


	//   ....[3]....
        /*00e8*/ 	.word	0x00000270
        /*00ec*/ 	.word	0x000000ff
        /*00f0*/ 	.word	0x00000030
        /*00f4*/ 	.short	0x0100
        /*00f6*/ 	.byte	0x08
	.zero		1


	//   ....[4]....
        /*00f8*/ 	.word	0x00000280
        /*00fc*/ 	.word	0x000000ff
        /*0100*/ 	.word	0x00000010
        /*0104*/ 	.short	0x0100
        /*0106*/ 	.byte	0x08
	.zero		1


	//   ....[5]....
        /*0108*/ 	.word	0x00000290
        /*010c*/ 	.word	0x000000ff
        /*0110*/ 	.word	0x00000038
        /*0114*/ 	.short	0x0100
        /*0116*/ 	.byte	0x08
	.zero		1


	//   ....[6]....
        /*0118*/ 	.word	0x000002a0
        /*011c*/ 	.word	0x000000ff
        /*0120*/ 	.word	0x00000018
        /*0124*/ 	.short	0x0100
        /*0126*/ 	.byte	0x08
	.zero		1


	//   ....[7]....
        /*0128*/ 	.word	0x000002b0
        /*012c*/ 	.word	0x000000ff
        /*0130*/ 	.word	0x00000040
        /*0134*/ 	.short	0x0100
        /*0136*/ 	.byte	0x08
	.zero		1


	//   ....[8]....
        /*0138*/ 	.word	0x000002c0
        /*013c*/ 	.word	0x000000ff
        /*0140*/ 	.word	0x00000020
        /*0144*/ 	.short	0x0100
        /*0146*/ 	.byte	0x08
	.zero		1


	//   ....[9]....
        /*0148*/ 	.word	0x000002d0
        /*014c*/ 	.word	0x000000ff
        /*0150*/ 	.word	0x00000048
        /*0154*/ 	.short	0x0100
        /*0156*/ 	.byte	0x08
	.zero		1


	//   ....[10]....
        /*0158*/ 	.word	0x000005d0
        /*015c*/ 	.word	0x000000ff
        /*0160*/ 	.word	0x00000080
        /*0164*/ 	.short	0x0100
        /*0166*/ 	.byte	0x08
	.zero		1


	//   ....[11]....
        /*0168*/ 	.word	0x00000640
        /*016c*/ 	.word	0x000000ff
        /*0170*/ 	.word	0x00000088
        /*0174*/ 	.short	0x0100
        /*0176*/ 	.byte	0x08
	.zero		1


	//   ....[12]....
        /*0178*/ 	.word	0x00000660
        /*017c*/ 	.word	0x000000ff
        /*0180*/ 	.word	0x00000060
        /*0184*/ 	.short	0x0100
        /*0186*/ 	.byte	0x09
	.zero		1


	//   ....[13]....
        /*0188*/ 	.word	0x00000670
        /*018c*/ 	.word	0x000000ff
        /*0190*/ 	.word	0x00000068
        /*0194*/ 	.short	0x0100
        /*0196*/ 	.byte	0x09
	.zero		1


	//   ....[14]....
        /*0198*/ 	.word	0x00000680
        /*019c*/ 	.word	0x000000ff
        /*01a0*/ 	.word	0x00000070
        /*01a4*/ 	.short	0x0100
        /*01a6*/ 	.byte	0x09
	.zero		1


	//   ....[15]....
        /*01a8*/ 	.word	0x00000690
        /*01ac*/ 	.word	0x000000ff
        /*01b0*/ 	.word	0x00000078
        /*01b4*/ 	.short	0x0100
        /*01b6*/ 	.byte	0x09
	.zero		1


	//   ....[16]....
        /*01b8*/ 	.word	0x00001500
        /*01bc*/ 	.word	0x0000003d
        /*01c0*/ 	.word	0x00000000
        /*01c4*/ 	.short	0x010a
        /*01c6*/ 	.byte	0x2a
	.zero		1


	//   ....[17]....
        /*01c8*/ 	.word	0x000016a0
        /*01cc*/ 	.word	0x00000003
        /*01d0*/ 	.word	0x00000000
        /*01d4*/ 	.short	0x010a
        /*01d6*/ 	.byte	0x3f
	.zero		1


	//   ....[18]....
        /*01d8*/ 	.word	0x000016e0
        /*01dc*/ 	.word	0x00000003
        /*01e0*/ 	.word	0x00000000
        /*01e4*/ 	.short	0x010a
        /*01e6*/ 	.byte	0x3f
	.zero		1


	//   ....[19]....
        /*01e8*/ 	.word	0x000018e0
        /*01ec*/ 	.word	0x000000ff
        /*01f0*/ 	.word	0x00000000
        /*01f4*/ 	.short	0x010a
        /*01f6*/ 	.byte	0x04
	.zero		1


	//   ....[20]....
        /*01f8*/ 	.word	0x00001920
        /*01fc*/ 	.word	0x000000ff
        /*0200*/ 	.word	0x00000000
        /*0204*/ 	.short	0x010a
        /*0206*/ 	.byte	0x04
	.zero		1


	//   ....[21]....
        /*0208*/ 	.word	0x00001a80
        /*020c*/ 	.word	0x000000ff
        /*0210*/ 	.word	0x00000000
        /*0214*/ 	.short	0x0101
        /*0216*/ 	.byte	0x04
	.zero		1


	//   ....[22]....
        /*0218*/ 	.word	0x00001b70
        /*021c*/ 	.word	0x0000003e
        /*0220*/ 	.word	0x00000000
        /*0224*/ 	.short	0x0101
        /*0226*/ 	.byte	0x2f
	.zero		1


	//   ....[23]....
        /*0228*/ 	.word	0x00001c40
        /*022c*/ 	.word	0x000000ff
        /*0230*/ 	.word	0x00000000
        /*0234*/ 	.short	0x0101
        /*0236*/ 	.byte	0x06
	.zero		1


	//   ....[24]....
        /*0238*/ 	.word	0x00001cf0
        /*023c*/ 	.word	0x0000003d
        /*0240*/ 	.word	0x00000010
        /*0244*/ 	.short	0x010a
        /*0246*/ 	.byte	0x2a
	.zero		1


	//   ....[25]....
        /*0248*/ 	.word	0x00004130
        /*024c*/ 	.word	0x00000040
        /*0250*/ 	.word	0x00000000
        /*0254*/ 	.short	0x0101
        /*0256*/ 	.byte	0x2f
	.zero		1


	//   ....[26]....
        /*0258*/ 	.word	0x00004a90
        /*025c*/ 	.word	0x0000000a
        /*0260*/ 	.word	0x00000028
        /*0264*/ 	.short	0x010a
        /*0266*/ 	.byte	0x3f
	.zero		1


	//   ....[27]....
        /*0268*/ 	.word	0x00004e10
        /*026c*/ 	.word	0x00000005
        /*0270*/ 	.word	0x00000088
        /*0274*/ 	.short	0x0101
        /*0276*/ 	.byte	0x3f
	.zero		1


	//   ....[28]....
        /*0278*/ 	.word	0x00005590
        /*027c*/ 	.word	0x00000009
        /*0280*/ 	.word	0x00000000
        /*0284*/ 	.short	0x010a
        /*0286*/ 	.byte	0x3f
	.zero		1


	//   ....[29]....
        /*0288*/ 	.word	0x00005610
        /*028c*/ 	.word	0x00000008
        /*0290*/ 	.word	0x00000000
        /*0294*/ 	.short	0x010a
        /*0296*/ 	.byte	0x3f
	.zero		1


	//   ....[30]....
        /*0298*/ 	.word	0x000056a0
        /*029c*/ 	.word	0x00000009
        /*02a0*/ 	.word	0x00000000
        /*02a4*/ 	.short	0x010a
        /*02a6*/ 	.byte	0x3f
	.zero		1


	//   ....[31]....
        /*02a8*/ 	.word	0x00005730
        /*02ac*/ 	.word	0x00000006
        /*02b0*/ 	.word	0x00000000
        /*02b4*/ 	.short	0x010a
        /*02b6*/ 	.byte	0x3f
	.zero		1


	//   ....[32]....
        /*02b8*/ 	.word	0x000057c0
        /*02bc*/ 	.word	0x00000003
        /*02c0*/ 	.word	0x00000000
        /*02c4*/ 	.short	0x010a
        /*02c6*/ 	.byte	0x3f
	.zero		1


	//   ....[33]....
        /*02c8*/ 	.word	0x00005820
        /*02cc*/ 	.word	0x0000003f
        /*02d0*/ 	.word	0x00000000
        /*02d4*/ 	.short	0x010a
        /*02d6*/ 	.byte	0x3f
	.zero		1


	//   ....[34]....
        /*02d8*/ 	.word	0x00005870
        /*02dc*/ 	.word	0x00000003
        /*02e0*/ 	.word	0x00000000
        /*02e4*/ 	.short	0x010a
        /*02e6*/ 	.byte	0x3f
	.zero		1


	//   ....[35]....
        /*02e8*/ 	.word	0x000058d0
        /*02ec*/ 	.word	0x00000004
        /*02f0*/ 	.word	0x00000000
        /*02f4*/ 	.short	0x010a
        /*02f6*/ 	.byte	0x3f
	.zero		1


	//   ....[36]....
        /*02f8*/ 	.word	0x00005920
        /*02fc*/ 	.word	0x0000003f
        /*0300*/ 	.word	0x00000010
        /*0304*/ 	.short	0x010a
        /*0306*/ 	.byte	0x3f
	.zero		1


	//   ....[37]....
        /*0308*/ 	.word	0x000059f0
        /*030c*/ 	.word	0x0000000a
        /*0310*/ 	.word	0x00000028
        /*0314*/ 	.short	0x010a
        /*0316*/ 	.byte	0x3f
	.zero		1


	//   ....[38]....
        /*0318*/ 	.word	0x00005ac0
        /*031c*/ 	.word	0x00000009
        /*0320*/ 	.word	0x00000000
        /*0324*/ 	.short	0x010a
        /*0326*/ 	.byte	0x3f
	.zero		1


	//   ....[39]....
        /*0328*/ 	.word	0x00005b10
        /*032c*/ 	.word	0x00000008
        /*0330*/ 	.word	0x00000000
        /*0334*/ 	.short	0x010a
        /*0336*/ 	.byte	0x3f
	.zero		1


	//   ....[40]....
        /*0338*/ 	.word	0x00005b60
        /*033c*/ 	.word	0x00000009
        /*0340*/ 	.word	0x00000000
        /*0344*/ 	.short	0x010a
        /*0346*/ 	.byte	0x3f
	.zero		1


	//   ....[41]....
        /*0348*/ 	.word	0x00005bb0
        /*034c*/ 	.word	0x00000006
        /*0350*/ 	.word	0x00000000
        /*0354*/ 	.short	0x010a
        /*0356*/ 	.byte	0x3f
	.zero		1


	//----- nvinfo : EIATTR_NUM_MBARRIERS
	.align		4
.L_37:
        /*0358*/ 	.byte	0x03, 0x38
        /*035a*/ 	.short	0x0010


	//----- nvinfo : EIATTR_EXIT_INSTR_OFFSETS
	.align		4
        /*035c*/ 	.byte	0x04, 0x1c
        /*035e*/ 	.short	(.L_39 - .L_38)


	//   ....[0]....
.L_38:
        /*0360*/ 	.word	0x000011a0


	//   ....[1]....
        /*0364*/ 	.word	0x00001200


	//   ....[2]....
        /*0368*/ 	.word	0x000047c0


	//   ....[3]....
        /*036c*/ 	.word	0x000047f0


	//   ....[4]....
        /*0370*/ 	.word	0x00005810


	//----- nvinfo : EIATTR_MAX_THREADS
	.align		4
.L_39:
        /*0374*/ 	.byte	0x04, 0x05
        /*0376*/ 	.short	(.L_41 - .L_40)
.L_40:
        /*0378*/ 	.word	0x00000180
        /*037c*/ 	.word	0x00000001
        /*0380*/ 	.word	0x00000001


	//----- nvinfo : EIATTR_CRS_STACK_SIZE
	.align		4
.L_41:
        /*0384*/ 	.byte	0x04, 0x1e
        /*0386*/ 	.short	(.L_43 - .L_42)
.L_42:
        /*0388*/ 	.word	0x00000000


	//----- nvinfo : EIATTR_CBANK_PARAM_SIZE
	.align		4
.L_43:
        /*038c*/ 	.byte	0x03, 0x19
        /*038e*/ 	.short	0x0470


	//----- nvinfo : EIATTR_PARAM_CBANK
	.align		4
        /*0390*/ 	.byte	0x04, 0x0a
        /*0392*/ 	.short	(.L_45 - .L_44)
	.align		4
.L_44:
        /*0394*/ 	.word	index@(.nv.constant0._ZN7cutlass13device_kernelINS_4gemm6kernel13GemmUniversalIN4cute5tupleIJiiiiEEENS1_10collective13CollectiveMmaINS1_34MainloopSm90TmaGmmaWarpSpecializedILi5ENS5_IJNS4_1CILi1EEESB_SB_EEENS1_32KernelTmaWarpSpecializedPingpongEEENS5_IJNSA_ILi64EEESF_NSA_ILi32EEEEEENS_10bfloat16_tENS5_IJlSB_lEEESI_SJ_NS4_8TiledMMAINS4_8MMA_AtomIJNS4_4SM904GMMA27MMA_64x64x16_F32BF16BF16_SSILNSN_5MajorE0ELSP_0ELNSN_7ScaleInE1ELSQ_1EEEEEENS4_6LayoutISC_NS5_IJNSA_ILi0EEESU_SU_EEEEENS5_IJNS4_10UnderscoreESX_SX_EEEEENS4_13SM90_TMA_LOADENS4_14ComposedLayoutINS4_7SwizzleILi2ELi4ELi3EEENS4_18smem_ptr_flag_bitsILi16EEENST_INS5_IJNSA_ILi8EEESG_EEENS5_IJSG_SB_EEEEEEEvNS4_8identityES10_S1A_vS1B_EENS_8epilogue10collective6detail29Sm90TmaWarpSpecializedAdapterINS1E_15DefaultEpilogueISI_SJ_SJ_NS1D_6thread17LinearCombinationISI_Li1EffLNS1I_9ScaleType4KindE0ELNS_15FloatRoundStyleE2ESI_EENS1_15EpilogueDefaultEEEEEvvEEEEvNT_6ParamsE)
        /*0398*/ 	.short	0x0210
        /*039a*/ 	.short	0x0470


	//----- nvinfo : EIATTR_SW_WAR
	.align		4
.L_45:
        /*039c*/ 	.byte	0x04, 0x36
        /*039e*/ 	.short	(.L_47 - .L_46)
.L_46:
        /*03a0*/ 	.word	0x00000008
.L_47:


//--------------------- .nv.callgraph             --------------------------
	.section	.nv.callgraph,"",@"SHT_CUDA_CALLGRAPH"
	.align	4
	.sectionentsize	8
	.align		4
        /*0000*/ 	.word	0x00000000
	.align		4
        /*0004*/ 	.word	0xffffffff
	.align		4
        /*0008*/ 	.word	index@(_ZN7cutlass13device_kernelINS_4gemm6kernel13GemmUniversalIN4cute5tupleIJiiiiEEENS1_10collective13CollectiveMmaINS1_34MainloopSm90TmaGmmaWarpSpecializedILi5ENS5_IJNS4_1CILi1EEESB_SB_EEENS1_32KernelTmaWarpSpecializedPingpongEEENS5_IJNSA_ILi64EEESF_NSA_ILi32EEEEEENS_10bfloat16_tENS5_IJlSB_lEEESI_SJ_NS4_8TiledMMAINS4_8MMA_AtomIJNS4_4SM904GMMA27MMA_64x64x16_F32BF16BF16_SSILNSN_5MajorE0ELSP_0ELNSN_7ScaleInE1ELSQ_1EEEEEENS4_6LayoutISC_NS5_IJNSA_ILi0EEESU_SU_EEEEENS5_IJNS4_10UnderscoreESX_SX_EEEEENS4_13SM90_TMA_LOADENS4_14ComposedLayoutINS4_7SwizzleILi2ELi4ELi3EEENS4_18smem_ptr_flag_bitsILi16EEENST_INS5_IJNSA_ILi8EEESG_EEENS5_IJSG_SB_EEEEEEEvNS4_8identityES10_S1A_vS1B_EENS_8epilogue10collective6detail29Sm90TmaWarpSpecializedAdapterINS1E_15DefaultEpilogueISI_SJ_SJ_NS1D_6thread17LinearCombinationISI_Li1EffLNS1I_9ScaleType4KindE0ELNS_15FloatRoundStyleE2ESI_EENS1_15EpilogueDefaultEEEEEvvEEEEvNT_6ParamsE)
	.align		4
        /*000c*/ 	.word	index@(__assertfail)
	.align		4
        /*0010*/ 	.word	0x00000000
	.align		4
        /*0014*/ 	.word	0xfffffffe
	.align		4
        /*0018*/ 	.word	0x00000000
	.align		4
        /*001c*/ 	.word	0xfffffffd
	.align		4
        /*0020*/ 	.word	0x00000000
	.align		4
        /*0024*/ 	.word	0xfffffffc


//--------------------- .nv.constant4             --------------------------
	.section	.nv.constant4,"a",@progbits
	.align	8
	.align		8
.nv.constant4:
        /*0000*/ 	.dword	__assertfail
	.align		8
        /*0008*/ 	.dword	__unnamed_1
	.align		8
        /*0010*/ 	.dword	_ZN40_INTERNAL_43a724fe_4_k_cu_3c59cc7e_221124cuda3std3__45__cpo5beginE
	.align		8
        /*0018*/ 	.dword	_ZN40_INTERNAL_43a724fe_4_k_cu_3c59cc7e_221124cuda3std3__45__cpo3endE
	.align		8
        /*0020*/ 	.dword	_ZN40_INTERNAL_43a724fe_4_k_cu_3c59cc7e_221124cuda3std3__45__cpo6cbeginE
	.align		8
        /*0028*/ 	.dword	_ZN40_INTERNAL_43a724fe_4_k_cu_3c59cc7e_221124cuda3std3__45__cpo4cendE
	.align		8
        /*0030*/ 	.dword	_ZN40_INTERNAL_43a724fe_4_k_cu_3c59cc7e_221124cuda3std3__442_GLOBAL__N__43a724fe_4_k_cu_3c59cc7e_221126ignoreE
	.align		8
        /*0038*/ 	.dword	_ZN40_INTERNAL_43a724fe_4_k_cu_3c59cc7e_221124cuda3std3__419piecewise_constructE
	.align		8
        /*0040*/ 	.dword	_ZN40_INTERNAL_43a724fe_4_k_cu_3c59cc7e_221124cuda3std3__48in_placeE
	.align		8
        /*0048*/ 	.dword	_ZN40_INTERNAL_43a724fe_4_k_cu_3c59cc7e_221124cuda3std6ranges3__45__cpo4swapE
	.align		8
        /*0050*/ 	.dword	_ZN40_INTERNAL_43a724fe_4_k_cu_3c59cc7e_221124cuda3std6ranges3__45__cpo9iter_moveE
	.align		8
        /*0058*/ 	.dword	_ZN40_INTERNAL_43a724fe_4_k_cu_3c59cc7e_221124cute7productE
	.align		8
        /*0060*/ 	.dword	_ZN40_INTERNAL_43a724fe_4_k_cu_3c59cc7e_221124cute1_E
	.align		8
        /*0068*/ 	.dword	$str$22
	.align		8
        /*0070*/ 	.dword	$str$23


//--------------------- .text._ZN7cutlass13device_kernelINS_4gemm6kernel13GemmUniversalIN4cute5tupleIJiiiiEEENS1_10collective13CollectiveMmaINS1_34MainloopSm90TmaGmmaWarpSpecializedILi5ENS5_IJNS4_1CILi1EEESB_SB_EEENS1_32KernelTmaWarpSpecializedPingpongEEENS5_IJNSA_ILi64EEESF_NSA_ILi32EEEEEENS_10bfloat16_tENS5_IJlSB_lEEESI_SJ_NS4_8TiledMMAINS4_8MMA_AtomIJNS4_4SM904GMMA27MMA_64x64x16_F32BF16BF16_SSILNSN_5MajorE0ELSP_0ELNSN_7ScaleInE1ELSQ_1EEEEEENS4_6LayoutISC_NS5_IJNSA_ILi0EEESU_SU_EEEEENS5_IJNS4_10UnderscoreESX_SX_EEEEENS4_13SM90_TMA_LOADENS4_14ComposedLayoutINS4_7SwizzleILi2ELi4ELi3EEENS4_18smem_ptr_flag_bitsILi16EEENST_INS5_IJNSA_ILi8EEESG_EEENS5_IJSG_SB_EEEEEEEvNS4_8identityES10_S1A_vS1B_EENS_8epilogue10collective6detail29Sm90TmaWarpSpecializedAdapterINS1E_15DefaultEpilogueISI_SJ_SJ_NS1D_6thread17LinearCombinationISI_Li1EffLNS1I_9ScaleType4KindE0ELNS_15FloatRoundStyleE2ESI_EENS1_15EpilogueDefaultEEEEEvvEEEEvNT_6ParamsE --------------------------
	.section	.text._ZN7cutlass13device_kernelINS_4gemm6kernel13GemmUniversalIN4cute5tupleIJiiiiEEENS1_10collective13CollectiveMmaINS1_34MainloopSm90TmaGmmaWarpSpecializedILi5ENS5_IJNS4_1CILi1EEESB_SB_EEENS1_32KernelTmaWarpSpecializedPingpongEEENS5_IJNSA_ILi64EEESF_NSA_ILi32EEEEEENS_10bfloat16_tENS5_IJlSB_lEEESI_SJ_NS4_8TiledMMAINS4_8MMA_AtomIJNS4_4SM904GMMA27MMA_64x64x16_F32BF16BF16_SSILNSN_5MajorE0ELSP_0ELNSN_7ScaleInE1ELSQ_1EEEEEENS4_6LayoutISC_NS5_IJNSA_ILi0EEESU_SU_EEEEENS5_IJNS4_10UnderscoreESX_SX_EEEEENS4_13SM90_TMA_LOADENS4_14ComposedLayoutINS4_7SwizzleILi2ELi4ELi3EEENS4_18smem_ptr_flag_bitsILi16EEENST_INS5_IJNSA_ILi8EEESG_EEENS5_IJSG_SB_EEEEEEEvNS4_8identityES10_S1A_vS1B_EENS_8epilogue10collective6detail29Sm90TmaWarpSpecializedAdapterINS1E_15DefaultEpilogueISI_SJ_SJ_NS1D_6thread17LinearCombinationISI_Li1EffLNS1I_9ScaleType4KindE0ELNS_15FloatRoundStyleE2ESI_EENS1_15EpilogueDefaultEEEEEvvEEEEvNT_6ParamsE,"ax",@progbits
	.align	128
.text._ZN7cutlass13device_kernelINS_4gemm6kernel13GemmUniversalIN4cute5tupleIJiiiiEEENS1_10collective13CollectiveMmaINS1_34MainloopSm90TmaGmmaWarpSpecializedILi5ENS5_IJNS4_1CILi1EEESB_SB_EEENS1_32KernelTmaWarpSpecializedPingpongEEENS5_IJNSA_ILi64EEESF_NSA_ILi32EEEEEENS_10bfloat16_tENS5_IJlSB_lEEESI_SJ_NS4_8TiledMMAINS4_8MMA_AtomIJNS4_4SM904GMMA27MMA_64x64x16_F32BF16BF16_SSILNSN_5MajorE0ELSP_0ELNSN_7ScaleInE1ELSQ_1EEEEEENS4_6LayoutISC_NS5_IJNSA_ILi0EEESU_SU_EEEEENS5_IJNS4_10UnderscoreESX_SX_EEEEENS4_13SM90_TMA_LOADENS4_14ComposedLayoutINS4_7SwizzleILi2ELi4ELi3EEENS4_18smem_ptr_flag_bitsILi16EEENST_INS5_IJNSA_ILi8EEESG_EEENS5_IJSG_SB_EEEEEEEvNS4_8identityES10_S1A_vS1B_EENS_8epilogue10collective6detail29Sm90TmaWarpSpecializedAdapterINS1E_15DefaultEpilogueISI_SJ_SJ_NS1D_6thread17LinearCombinationISI_Li1EffLNS1I_9ScaleType4KindE0ELNS_15FloatRoundStyleE2ESI_EENS1_15EpilogueDefaultEEEEEvvEEEEvNT_6ParamsE:
        .type           _ZN7cutlass13device_kernelINS_4gemm6kernel13GemmUniversalIN4cute5tupleIJiiiiEEENS1_10collective13CollectiveMmaINS1_34MainloopSm90TmaGmmaWarpSpecializedILi5ENS5_IJNS4_1CILi1EEESB_SB_EEENS1_32KernelTmaWarpSpecializedPingpongEEENS5_IJNSA_ILi64EEESF_NSA_ILi32EEEEEENS_10bfloat16_tENS5_IJlSB_lEEESI_SJ_NS4_8TiledMMAINS4_8MMA_AtomIJNS4_4SM904GMMA27MMA_64x64x16_F32BF16BF16_SSILNSN_5MajorE0ELSP_0ELNSN_7ScaleInE1ELSQ_1EEEEEENS4_6LayoutISC_NS5_IJNSA_ILi0EEESU_SU_EEEEENS5_IJNS4_10UnderscoreESX_SX_EEEEENS4_13SM90_TMA_LOADENS4_14ComposedLayoutINS4_7SwizzleILi2ELi4ELi3EEENS4_18smem_ptr_flag_bitsILi16EEENST_INS5_IJNSA_ILi8EEESG_EEENS5_IJSG_SB_EEEEEEEvNS4_8identityES10_S1A_vS1B_EENS_8epilogue10collective6detail29Sm90TmaWarpSpecializedAdapterINS1E_15DefaultEpilogueISI_SJ_SJ_NS1D_6thread17LinearCombinationISI_Li1EffLNS1I_9ScaleType4KindE0ELNS_15FloatRoundStyleE2ESI_EENS1_15EpilogueDefaultEEEEEvvEEEEvNT_6ParamsE,@function
        .size           _ZN7cutlass13device_kernelINS_4gemm6kernel13GemmUniversalIN4cute5tupleIJiiiiEEENS1_10collective13CollectiveMmaINS1_34MainloopSm90TmaGmmaWarpSpecializedILi5ENS5_IJNS4_1CILi1EEESB_SB_EEENS1_32KernelTmaWarpSpecializedPingpongEEENS5_IJNSA_ILi64EEESF_NSA_ILi32EEEEEENS_10bfloat16_tENS5_IJlSB_lEEESI_SJ_NS4_8TiledMMAINS4_8MMA_AtomIJNS4_4SM904GMMA27MMA_64x64x16_F32BF16BF16_SSILNSN_5MajorE0ELSP_0ELNSN_7ScaleInE1ELSQ_1EEEEEENS4_6LayoutISC_NS5_IJNSA_ILi0EEESU_SU_EEEEENS5_IJNS4_10UnderscoreESX_SX_EEEEENS4_13SM90_TMA_LOADENS4_14ComposedLayoutINS4_7SwizzleILi2ELi4ELi3EEENS4_18smem_ptr_flag_bitsILi16EEENST_INS5_IJNSA_ILi8EEESG_EEENS5_IJSG_SB_EEEEEEEvNS4_8identityES10_S1A_vS1B_EENS_8epilogue10collective6detail29Sm90TmaWarpSpecializedAdapterINS1E_15DefaultEpilogueISI_SJ_SJ_NS1D_6thread17LinearCombinationISI_Li1EffLNS1I_9ScaleType4KindE0ELNS_15FloatRoundStyleE2ESI_EENS1_15EpilogueDefaultEEEEEvvEEEEvNT_6ParamsE,(.L_x_135 - _ZN7cutlass13device_kernelINS_4gemm6kernel13GemmUniversalIN4cute5tupleIJiiiiEEENS1_10collective13CollectiveMmaINS1_34MainloopSm90TmaGmmaWarpSpecializedILi5ENS5_IJNS4_1CILi1EEESB_SB_EEENS1_32KernelTmaWarpSpecializedPingpongEEENS5_IJNSA_ILi64EEESF_NSA_ILi32EEEEEENS_10bfloat16_tENS5_IJlSB_lEEESI_SJ_NS4_8TiledMMAINS4_8MMA_AtomIJNS4_4SM904GMMA27MMA_64x64x16_F32BF16BF16_SSILNSN_5MajorE0ELSP_0ELNSN_7ScaleInE1ELSQ_1EEEEEENS4_6LayoutISC_NS5_IJNSA_ILi0EEESU_SU_EEEEENS5_IJNS4_10UnderscoreESX_SX_EEEEENS4_13SM90_TMA_LOADENS4_14ComposedLayoutINS4_7SwizzleILi2ELi4ELi3EEENS4_18smem_ptr_flag_bitsILi16EEENST_INS5_IJNSA_ILi8EEESG_EEENS5_IJSG_SB_EEEEEEEvNS4_8identityES10_S1A_vS1B_EENS_8epilogue10collective6detail29Sm90TmaWarpSpecializedAdapterINS1E_15DefaultEpilogueISI_SJ_SJ_NS1D_6thread17LinearCombinationISI_Li1EffLNS1I_9ScaleType4KindE0ELNS_15FloatRoundStyleE2ESI_EENS1_15EpilogueDefaultEEEEEvvEEEEvNT_6ParamsE)
        .other          _ZN7cutlass13device_kernelINS_4gemm6kernel13GemmUniversalIN4cute5tupleIJiiiiEEENS1_10collective13CollectiveMmaINS1_34MainloopSm90TmaGmmaWarpSpecializedILi5ENS5_IJNS4_1CILi1EEESB_SB_EEENS1_32KernelTmaWarpSpecializedPingpongEEENS5_IJNSA_ILi64EEESF_NSA_ILi32EEEEEENS_10bfloat16_tENS5_IJlSB_lEEESI_SJ_NS4_8TiledMMAINS4_8MMA_AtomIJNS4_4SM904GMMA27MMA_64x64x16_F32BF16BF16_SSILNSN_5MajorE0ELSP_0ELNSN_7ScaleInE1ELSQ_1EEEEEENS4_6LayoutISC_NS5_IJNSA_ILi0EEESU_SU_EEEEENS5_IJNS4_10UnderscoreESX_SX_EEEEENS4_13SM90_TMA_LOADENS4_14ComposedLayoutINS4_7SwizzleILi2ELi4ELi3EEENS4_18smem_ptr_flag_bitsILi16EEENST_INS5_IJNSA_ILi8EEESG_EEENS5_IJSG_SB_EEEEEEEvNS4_8identityES10_S1A_vS1B_EENS_8epilogue10collective6detail29Sm90TmaWarpSpecializedAdapterINS1E_15DefaultEpilogueISI_SJ_SJ_NS1D_6thread17LinearCombinationISI_Li1EffLNS1I_9ScaleType4KindE0ELNS_15FloatRoundStyleE2ESI_EENS1_15EpilogueDefaultEEEEEvvEEEEvNT_6ParamsE,@"STO_CUDA_ENTRY STV_DEFAULT"
_ZN7cutlass13device_kernelINS_4gemm6kernel13GemmUniversalIN4cute5tupleIJiiiiEEENS1_10collective13CollectiveMmaINS1_34MainloopSm90TmaGmmaWarpSpecializedILi5ENS5_IJNS4_1CILi1EEESB_SB_EEENS1_32KernelTmaWarpSpecializedPingpongEEENS5_IJNSA_ILi64EEESF_NSA_ILi32EEEEEENS_10bfloat16_tENS5_IJlSB_lEEESI_SJ_NS4_8TiledMMAINS4_8MMA_AtomIJNS4_4SM904GMMA27MMA_64x64x16_F32BF16BF16_SSILNSN_5MajorE0ELSP_0ELNSN_7ScaleInE1ELSQ_1EEEEEENS4_6LayoutISC_NS5_IJNSA_ILi0EEESU_SU_EEEEENS5_IJNS4_10UnderscoreESX_SX_EEEEENS4_13SM90_TMA_LOADENS4_14ComposedLayoutINS4_7SwizzleILi2ELi4ELi3EEENS4_18smem_ptr_flag_bitsILi16EEENST_INS5_IJNSA_ILi8EEESG_EEENS5_IJSG_SB_EEEEEEEvNS4_8identityES10_S1A_vS1B_EENS_8epilogue10collective6detail29Sm90TmaWarpSpecializedAdapterINS1E_15DefaultEpilogueISI_SJ_SJ_NS1D_6thread17LinearCombinationISI_Li1EffLNS1I_9ScaleType4KindE0ELNS_15FloatRoundStyleE2ESI_EENS1_15EpilogueDefaultEEEEEvvEEEEvNT_6ParamsE:
[----:B------:R-:W0:Y:S02]  /*0000*/  LDC R1, c[0x0][0x28] ;  /* 0x00000a00ff017b82 */ /* 0x000e240000000800 */
[----:B0-----:R-:W-:Y:S01]  /*0010*/  VIADD R1, R1, 0xfffffff8 ;  /* 0xfffffff801017836 */ /* 0x001fe20000000000 */
[----:B------:R-:W0:Y:S01]  /*0020*/  S2R R4, SR_TID.X ;  /* 0x0000000000047919 */ /* 0x000e220000002100 */
[----:B------:R-:W-:Y:S01]  /*0030*/  ELECT P0, URZ, PT ;  /* 0x00000000003f782f */ /* 0x000fe20003800000 */
[----:B------:R-:W-:Y:S01]  /*0040*/  BSSY B0, `(.L_x_0) ;  /* 0x000000f000007945 */ /* 0x000fe20003800000 */
[--C-:B0-----:R-:W-:Y:S02]  /*0050*/  SHF.R.U32.HI R0, RZ, 0x5, R4.reuse ;  /* 0x00000005ff007819 */ /* 0x101fe40000011604 */
[----:B------:R-:W-:-:S03]  /*0060*/  SHF.R.U32.HI R5, RZ, 0x7, R4 ;  /* 0x00000007ff057819 */ /* 0x000fc60000011604 */
[----:B------:R-:W0:Y:S04]  /*0070*/  SHFL.IDX PT, R2, R0, RZ, 0x1f ;  /* 0x00001fff00027589 */ /* 0x000e2800000e0000 */
[----:B------:R1:W2:Y:S01]  /*0080*/  SHFL.IDX PT, R8, R5, RZ, 0x1f ;  /* 0x00001fff05087589 */ /* 0x0002a200000e0000 */
[----:B0-----:R-:W-:-:S13]  /*0090*/  ISETP.NE.OR P0, PT, R2, RZ, !P0 ;  /* 0x000000ff0200720c */ /* 0x001fda0004705670 */
[----:B-12---:R-:W-:Y:S05]  /*00a0*/  @P0 BRA `(.L_x_1) ;  /* 0x0000000000200947 */ /* 0x006fea0003800000 */
[----:B------:R-:W-:Y:S02]  /*00b0*/  ULDC.64 UR4, c[0x0][0x198] ;  /* 0x0000660000047ab9 */ /* 0x000fe40000000a00 */
[----:B------:R-:W-:Y:S02]  /*00c0*/  UIADD3 UR6, UP0, UR4, 0xf0, URZ ;  /* 0x000000f004067890 */ /* 0x000fe4000ff1e03f */
[----:B------:R-:W-:Y:S02]  /*00d0*/  UIADD3 UR4, UP1, UR4, 0x1f0, URZ ;  /* 0x000001f004047890 */ /* 0x000fe4000ff3e03f */
[----:B------:R-:W-:Y:S02]  /*00e0*/  UIADD3.X UR7, URZ, UR5, URZ, UP0, !UPT ;  /* 0x000000053f077290 */ /* 0x000fe400087fe43f */
[----:B------:R-:W-:-:S07]  /*00f0*/  UIADD3.X UR5, URZ, UR5, URZ, UP1, !UPT ;  /* 0x000000053f057290 */ /* 0x000fce0008ffe43f */
[----:B------:R0:W-:Y:S02]  /*0100*/  UTMACCTL.PF [UR6] ;  /* 0x00000000060079b9 */ /* 0x0001e40008040000 */
[----:B------:R0:W-:Y:S02]  /*0110*/  UTMACCTL.PF [UR4] ;  /* 0x00000000040079b9 */ /* 0x0001e40008040000 */
[----:B0-----:R-:W-:Y:S01]  /*0120*/  NOP ;  /* 0x0000000000007918 */ /* 0x001fe20000000000 */
.L_x_1:
[----:B------:R-:W-:Y:S05]  /*0130*/  BSYNC B0 ;  /* 0x0000000000007941 */ /* 0x000fea0003800000 */
.L_x_0:
[----:B------:R-:W0:Y:S02]  /*0140*/  SHFL.IDX PT, R3, R0, RZ, 0x1f ;  /* 0x00001fff00037589 */ /* 0x000e2400000e0000 */
[----:B0-----:R-:W-:-:S13]  /*0150*/  ISETP.NE.AND P0, PT, R3, RZ, PT ;  /* 0x000000ff0300720c */ /* 0x001fda0003f05270 */
[----:B------:R-:W-:Y:S05]  /*0160*/  @P0 BRA `(.L_x_2) ;  /* 0x0000000000600947 */ /* 0x000fea0003800000 */
[----:B------:R-:W0:Y:S01]  /*0170*/  S2UR UR8, SR_CgaCtaId ;  /* 0x00000000000879c3 */ /* 0x000e220000008800 */
[----:B------:R-:W-:Y:S01]  /*0180*/  UMOV UR4, 0x400 ;  /* 0x0000040000047882 */ /* 0x000fe20000000000 */
[----:B------:R-:W-:Y:S01]  /*0190*/  UMOV UR5, 0x1 ;  /* 0x0000000100057882 */ /* 0x000fe20000000000 */
[----:B------:R-:W-:Y:S01]  /*01a0*/  UMOV UR6, 0x80 ;  /* 0x0000008000067882 */ /* 0x000fe20000000000 */
[----:B------:R-:W-:Y:S01]  /*01b0*/  ELECT P0, URZ, PT ;  /* 0x00000000003f782f */ /* 0x000fe20003800000 */
[----:B------:R-:W-:-:S04]  /*01c0*/  UIADD3 UR6, -UR6, 0x100000, URZ ;  /* 0x0010000006067890 */ /* 0x000fc8000fffe13f */
[----:B------:R-:W-:Y:S02]  /*01d0*/  USHF.L.U32 UR7, UR6, 0xb, URZ ;  /* 0x0000000b06077899 */ /* 0x000fe4000800063f */
[----:B------:R-:W-:Y:S02]  /*01e0*/  USHF.L.U32 UR6, UR6, 0x1, URZ ;  /* 0x0000000106067899 */ /* 0x000fe4000800063f */
[----:B0-----:R-:W-:Y:S02]  /*01f0*/  ULEA UR8, UR8, UR4, 0x18 ;  /* 0x0000000408087291 */ /* 0x001fe4000f8ec03f */
[----:B------:R-:W-:-:S04]  /*0200*/  UIADD3 UR4, -UR5, 0x100000, URZ ;  /* 0x0010000005047890 */ /* 0x000fc8000fffe13f */
[----:B------:R-:W-:Y:S02]  /*0210*/  USHF.L.U32 UR5, UR4, 0xb, URZ ;  /* 0x0000000b04057899 */ /* 0x000fe4000800063f */
[----:B------:R-:W-:Y:S01]  /*0220*/  USHF.L.U32 UR4, UR4, 0x1, URZ ;  /* 0x0000000104047899 */ /* 0x000fe2000800063f */
[----:B------:R-:W0:Y:S11]  /*0230*/  FENCE.VIEW.ASYNC.S ;  /* 0x00000000000073c6 */ /* 0x000e360000000000 */
[----:B0-----:R0:W1:Y:S01]  /*0240*/  SYNCS.EXCH.64 URZ, [UR8], UR4 ;  /* 0x00000004083f75b2 */ /* 0x0010620008000100 */
[----:B------:R0:W2:Y:S01]  /*0250*/  SYNCS.EXCH.64 URZ, [UR8+0x28], UR6 ;  /* 0x00002806083f75b2 */ /* 0x0000a20008000100 */
[----:B------:R0:W3:Y:S01]  /*0260*/  SYNCS.EXCH.64 URZ, [UR8+0x8], UR4 ;  /* 0x00000804083f75b2 */ /* 0x0000e20008000100 */
[----:B------:R0:W4:Y:S01]  /*0270*/  SYNCS.EXCH.64 URZ, [UR8+0x30], UR6 ;  /* 0x00003006083f75b2 */ /* 0x0001220008000100 */
[----:B------:R0:W0:Y:S01]  /*0280*/  SYNCS.EXCH.64 URZ, [UR8+0x10], UR4 ;  /* 0x00001004083f75b2 */ /* 0x0000220008000100 */
[----:B------:R0:W0:Y:S01]  /*0290*/  SYNCS.EXCH.64 URZ, [UR8+0x38], UR6 ;  /* 0x00003806083f75b2 */ /* 0x0000220008000100 */
[----:B------:R0:W0:Y:S01]  /*02a0*/  SYNCS.EXCH.64 URZ, [UR8+0x18], UR4 ;  /* 0x00001804083f75b2 */ /* 0x0000220008000100 */
[----:B------:R0:W0:Y:S01]  /*02b0*/  SYNCS.EXCH.64 URZ, [UR8+0x40], UR6 ;  /* 0x00004006083f75b2 */ /* 0x0000220008000100 */
[----:B------:R0:W0:Y:S01]  /*02c0*/  SYNCS.EXCH.64 URZ, [UR8+0x20], UR4 ;  /* 0x00002004083f75b2 */ /* 0x0000220008000100 */
[----:B------:R0:W0:Y:S01]  /*02d0*/  SYNCS.EXCH.64 URZ, [UR8+0x48], UR6 ;  /* 0x00004806083f75b2 */ /* 0x0000220008000100 */
[----:B------:R-:W-:Y:S01]  /*02e0*/  NOP ;  /* 0x0000000000007918 */ /* 0x000fe20000000000 */
.L_x_2:
[----:B------:R-:W5:Y:S01]  /*02f0*/  SHFL.IDX PT, R6, R0, RZ, 0x1f ;  /* 0x00001fff00067589 */ /* 0x000f6200000e0000 */
[----:B------:R-:W-:Y:S01]  /*0300*/  ELECT P0, URZ, PT ;  /* 0x00000000003f782f */ /* 0x000fe20003800000 */
[----:B------:R-:W-:Y:S01]  /*0310*/  NOP ;  /* 0x0000000000007918 */ /* 0x000fe20000000000 */
[----:B------:R-:W-:Y:S01]  /*0320*/  ELECT P1, URZ, PT ;  /* 0x00000000003f782f */ /* 0x000fe20003820000 */
[----:B------:R-:W1:Y:S01]  /*0330*/  SHFL.IDX PT, R3, R0, RZ, 0x1f ;  /* 0x00001fff00037589 */ /* 0x000e6200000e0000 */
[----:B0-----:R-:W-:Y:S01]  /*0340*/  UMOV UR4, 0x20 ;  /* 0x0000002000047882 */ /* 0x001fe20000000000 */
[----:B------:R-:W-:Y:S01]  /*0350*/  UMOV UR11, 0x80 ;  /* 0x00000080000b7882 */ /* 0x000fe20000000000 */
[----:B------:R-:W-:Y:S01]  /*0360*/  NOP ;  /* 0x0000000000007918 */ /* 0x000fe20000000000 */
[C---:B------:R-:W-:Y:S01]  /*0370*/  VIADD R33, R8.reuse, 0xffffffff ;  /* 0xffffffff08217836 */ /* 0x040fe20000000000 */
[----:B------:R-:W0:Y:S01]  /*0380*/  SHFL.IDX PT, R5, R5, RZ, 0x1f ;  /* 0x00001fff05057589 */ /* 0x000e2200000e0000 */
[----:B------:R-:W-:Y:S01]  /*0390*/  ULDC.64 UR36, c[0x0][0x208] ;  /* 0x0000820000247ab9 */ /* 0x000fe20000000a00 */
[----:B------:R-:W-:-:S02]  /*03a0*/  ISETP.NE.AND P2, PT, R8, RZ, PT ;  /* 0x000000ff0800720c */ /* 0x000fc40003f45270 */
[----:B------:R-:W-:Y:S02]  /*03b0*/  ISETP.GE.U32.AND P3, PT, R33, 0x2, PT ;  /* 0x000000022100780c */ /* 0x000fe40003f66070 */
[----:B-----5:R-:W-:Y:S02]  /*03c0*/  ISETP.NE.OR P0, PT, R6, RZ, !P0 ;  /* 0x000000ff0600720c */ /* 0x020fe40004705670 */
[----:B-1----:R-:W-:Y:S02]  /*03d0*/  ISETP.NE.OR P1, PT, R3, RZ, !P1 ;  /* 0x000000ff0300720c */ /* 0x002fe40004f25670 */
[----:B------:R-:W-:-:S04]  /*03e0*/  SHF.R.S32.HI R3, RZ, 0x1f, R2 ;  /* 0x0000001fff037819 */ /* 0x000fc80000011402 */
[----:B------:R-:W-:-:S05]  /*03f0*/  LEA.HI R3, R3, R2, RZ, 0x2 ;  /* 0x0000000203037211 */ /* 0x000fca00078f10ff */
[----:B------:R-:W-:Y:S01]  /*0400*/  VOTEU.ALL UP0, P0 ;  /* 0x00000000003f7886 */ /* 0x000fe20000000000 */
[----:B------:R-:W-:Y:S01]  /*0410*/  LOP3.LUT R3, R3, 0xfffffffc, RZ, 0xc0, !PT ;  /* 0xfffffffc03037812 */ /* 0x000fe200078ec0ff */
[----:B------:R-:W-:-:S03]  /*0420*/  VOTEU.ALL UP1, P1 ;  /* 0x00000000003f7886 */ /* 0x000fc60000820000 */
[----:B------:R-:W1:Y:S01]  /*0430*/  @!UP0 S2UR UR7, SR_CgaCtaId ;  /* 0x00000000000789c3 */ /* 0x000e620000008800 */
[----:B------:R-:W-:Y:S01]  /*0440*/  @!UP0 UMOV UR6, 0x400 ;  /* 0x0000040000068882 */ /* 0x000fe20000000000 */
[----:B------:R-:W-:-:S04]  /*0450*/  @!UP0 UIADD3 UR4, -UR4, 0x100000, URZ ;  /* 0x0010000004048890 */ /* 0x000fc8000fffe13f */
[----:B------:R-:W-:Y:S02]  /*0460*/  @!UP0 USHF.L.U32 UR5, UR4, 0xb, URZ ;  /* 0x0000000b04058899 */ /* 0x000fe4000800063f */
[----:B------:R-:W-:Y:S01]  /*0470*/  @!UP0 USHF.L.U32 UR4, UR4, 0x1, URZ ;  /* 0x0000000104048899 */ /* 0x000fe2000800063f */
[----:B------:R-:W-:Y:S01]  /*0480*/  IMAD.IADD R0, R2, 0x1, -R3 ;  /* 0x0000000102007824 */ /* 0x000fe200078e0a03 */
[----:B------:R-:W-:Y:S01]  /*0490*/  @!UP1 UMOV UR9, 0x400 ;  /* 0x0000040000099882 */ /* 0x000fe20000000000 */
[----:B------:R-:W-:Y:S01]  /*04a0*/  VOTEU.ALL UP2, P1 ;  /* 0x00000000003f7886 */ /* 0x000fe20000840000 */
[----:B------:R-:W-:Y:S01]  /*04b0*/  VOTEU.ALL UP3, P1 ;  /* 0x00000000003f7886 */ /* 0x000fe20000860000 */
[----:B------:R-:W-:Y:S01]  /*04c0*/  VOTEU.ALL UP4, P1 ;  /* 0x00000000003f7886 */ /* 0x000fe20000880000 */
[----:B------:R-:W5:Y:S01]  /*04d0*/  @!UP1 S2UR UR10, SR_CgaCtaId ;  /* 0x00000000000a99c3 */ /* 0x000f620000008800 */
[----:B------:R-:W-:Y:S01]  /*04e0*/  VOTEU.ALL UP5, P1 ;  /* 0x00000000003f7886 */ /* 0x000fe200008a0000 */
[----:B------:R-:W-:-:S04]  /*04f0*/  SHF.R.S32.HI R3, RZ, 0x1f, R4 ;  /* 0x0000001fff037819 */ /* 0x000fc80000011404 */
[----:B------:R-:W-:-:S04]  /*0500*/  LEA.HI R3, R3, R4, RZ, 0x7 ;  /* 0x0000000403037211 */ /* 0x000fc800078f38ff */
[----:B------:R-:W-:-:S05]  /*0510*/  LOP3.LUT R3, R3, 0xffffff80, RZ, 0xc0, !PT ;  /* 0xffffff8003037812 */ /* 0x000fca00078ec0ff */
[----:B------:R-:W-:Y:S01]  /*0520*/  IMAD.IADD R3, R4, 0x1, -R3 ;  /* 0x0000000104037824 */ /* 0x000fe200078e0a03 */
[----:B-1----:R-:W-:Y:S02]  /*0530*/  @!UP0 ULEA UR8, UR7, UR6, 0x18 ;  /* 0x0000000607088291 */ /* 0x002fe4000f8ec03f */
[----:B------:R-:W-:-:S04]  /*0540*/  @!UP1 UIADD3 UR6, -UR11, 0x100000, URZ ;  /* 0x001000000b069890 */ /* 0x000fc8000fffe13f */
[----:B------:R-:W-:Y:S02]  /*0550*/  @!UP1 USHF.L.U32 UR7, UR6, 0xb, URZ ;  /* 0x0000000b06079899 */ /* 0x000fe4000800063f */
[----:B------:R-:W-:Y:S01]  /*0560*/  @!UP1 USHF.L.U32 UR6, UR6, 0x1, URZ ;  /* 0x0000000106069899 */ /* 0x000fe2000800063f */
[----:B------:R-:W-:Y:S01]  /*0570*/  VOTEU.ALL UP0, P0 ;  /* 0x00000000003f7886 */ /* 0x000fe20000000000 */
[----:B-----5:R-:W-:Y:S01]  /*0580*/  @!UP1 ULEA UR9, UR10, UR9, 0x18 ;  /* 0x000000090a099291 */ /* 0x020fe2000f8ec03f */
[----:B------:R-:W-:Y:S02]  /*0590*/  VOTEU.ALL UP1, P0 ;  /* 0x00000000003f7886 */ /* 0x000fe40000020000 */
[----:B------:R-:W-:Y:S01]  /*05a0*/  ULDC.64 UR10, c[0x0][0x598] ;  /* 0x00016600000a7ab9 */ /* 0x000fe20000000a00 */
[----:B------:R-:W-:Y:S01]  /*05b0*/  ISETP.NE.AND P0, PT, R0, 0x3, PT ;  /* 0x000000030000780c */ /* 0x000fe20003f05270 */
[----:B------:R-:W1:Y:S02]  /*05c0*/  FENCE.VIEW.ASYNC.S ;  /* 0x00000000000073c6 */ /* 0x000e640000000000 */
[----:B-1----:R1:W2:Y:S01]  /*05d0*/  @!UP0 SYNCS.EXCH.64 URZ, [UR8+0x80], UR4 ;  /* 0x00008004083f85b2 */ /* 0x0022a20008000100 */
[----:B------:R-:W-:-:S02]  /*05e0*/  ISETP.NE.U32.AND P1, PT, RZ, UR10, PT ;  /* 0x0000000aff007c0c */ /* 0x000fc4000bf25070 */
[----:B------:R-:W-:Y:S02]  /*05f0*/  ISETP.EQ.OR P0, PT, R0, RZ, !P0 ;  /* 0x000000ff0000720c */ /* 0x000fe40004702670 */
[----:B------:R-:W-:Y:S02]  /*0600*/  ISETP.NE.AND.EX P1, PT, RZ, UR11, PT, P1 ;  /* 0x0000000bff007c0c */ /* 0x000fe4000bf25310 */
[----:B------:R-:W-:-:S04]  /*0610*/  ISETP.EQ.AND P0, PT, R8, RZ, P0 ;  /* 0x000000ff0800720c */ /* 0x000fc80000702270 */
[----:B------:R-:W-:-:S04]  /*0620*/  SEL R16, RZ, 0x1, !P0 ;  /* 0x00000001ff107807 */ /* 0x000fc80004000000 */
[----:B------:R-:W-:Y:S01]  /*0630*/  SEL R16, R16, 0x2, P3 ;  /* 0x0000000210107807 */ /* 0x000fe20001800000 */
[----:B------:R1:W2:Y:S01]  /*0640*/  @!UP1 SYNCS.EXCH.64 URZ, [UR8+0x88], UR4 ;  /* 0x00008804083f95b2 */ /* 0x0002a20008000100 */
[----:B------:R-:W-:Y:S01]  /*0650*/  NOP ;  /* 0x0000000000007918 */ /* 0x000fe20000000000 */
[----:B------:R1:W2:Y:S01]  /*0660*/  @!UP2 SYNCS.EXCH.64 URZ, [UR9+0x60], UR6 ;  /* 0x00006006093fa5b2 */ /* 0x0002a20008000100 */
[----:B------:R1:W2:Y:S01]  /*0670*/  @!UP3 SYNCS.EXCH.64 URZ, [UR9+0x68], UR6 ;  /* 0x00006806093fb5b2 */ /* 0x0002a20008000100 */
[----:B------:R1:W2:Y:S01]  /*0680*/  @!UP4 SYNCS.EXCH.64 URZ, [UR9+0x70], UR6 ;  /* 0x00007006093fc5b2 */ /* 0x0002a20008000100 */
[----:B------:R1:W2:Y:S01]  /*0690*/  @!UP5 SYNCS.EXCH.64 URZ, [UR9+0x78], UR6 ;  /* 0x00007806093fd5b2 */ /* 0x0002a20008000100 */
[----:B------:R-:W-:Y:S01]  /*06a0*/  NOP ;  /* 0x0000000000007918 */ /* 0x000fe20000000000 */
[----:B--234-:R-:W-:Y:S06]  /*06b0*/  BAR.SYNC.DEFER_BLOCKING 0x0 ;  /* 0x0000000000007b1d */ /* 0x01cfec0000010000 */
[----:B01----:R-:W-:Y:S05]  /*06c0*/  @!P1 BRA `(.L_x_3) ;  /* 0x00000000001c9947 */ /* 0x003fea0003800000 */
[----:B------:R-:W0:Y:S02]  /*06d0*/  LDC.64 R6, c[0x0][0x598] ;  /* 0x00016600ff067b82 */ /* 0x000e240000000a00 */
[----:B0-----:R-:W2:Y:S02]  /*06e0*/  LDG.E.64 R6, desc[UR36][R6.64] ;  /* 0x0000002406067981 */ /* 0x001ea4000c1e1b00 */
[----:B--2---:R-:W-:-:S04]  /*06f0*/  ISETP.NE.U32.AND P0, PT, R6, RZ, PT ;  /* 0x000000ff0600720c */ /* 0x004fc80003f05070 */
[----:B------:R-:W-:-:S13]  /*0700*/  ISETP.NE.AND.EX P0, PT, R7, RZ, PT, P0 ;  /* 0x000000ff0700720c */ /* 0x000fda0003f05300 */
[----:B------:R-:W-:Y:S05]  /*0710*/  @!P0 BRA `(.L_x_3) ;  /* 0x0000000000088947 */ /* 0x000fea0003800000 */
[----:B------:R1:W5:Y:S01]  /*0720*/  LD.E R56, desc[UR36][R6.64] ;  /* 0x0000002406387980 */ /* 0x000362000c101900 */
[----:B------:R-:W-:Y:S05]  /*0730*/  BRA `(.L_x_4) ;  /* 0x0000000000247947 */ /* 0x000fea0003800000 */
.L_x_3:
[----:B------:R-:W-:Y:S02]  /*0740*/  ULDC.64 UR4, c[0x0][0x588] ;  /* 0x0001620000047ab9 */ /* 0x000fe40000000a00 */
[----:B------:R-:W-:-:S04]  /*0750*/  ISETP.NE.U32.AND P0, PT, RZ, UR4, PT ;  /* 0x00000004ff007c0c */ /* 0x000fc8000bf05070 */
[----:B------:R-:W-:-:S13]  /*0760*/  ISETP.NE.AND.EX P0, PT, RZ, UR5, PT, P0 ;  /* 0x00000005ff007c0c */ /* 0x000fda000bf05300 */
[----:B------:R-:W-:Y:S05]  /*0770*/  @!P0 BRA `(.L_x_5) ;  /* 0x00000000000c8947 */ /* 0x000fea0003800000 */
[----:B------:R-:W0:Y:S02]  /*0780*/  LDC.64 R56, c[0x0][0x588] ;  /* 0x00016200ff387b82 */ /* 0x000e240000000a00 */
[----:B0-----:R0:W5:Y:S01]  /*0790*/  LDG.E R56, desc[UR36][R56.64] ;  /* 0x0000002438387981 */ /* 0x001162000c1e1900 */
[----:B------:R-:W-:Y:S05]  /*07a0*/  BRA `(.L_x_4) ;  /* 0x0000000000087947 */ /* 0x000fea0003800000 */
.L_x_5:
[----:B------:R-:W-:Y:S02]  /*07b0*/  ULDC UR4, c[0x0][0x580] ;  /* 0x0001600000047ab9 */ /* 0x000fe40000000800 */
[----:B------:R-:W-:-:S07]  /*07c0*/  IMAD.U32 R56, RZ, RZ, UR4 ;  /* 0x00000004ff387e24 */ /* 0x000fce000f8e00ff */
.L_x_4:
[----:B------:R-:W-:Y:S02]  /*07d0*/  ULDC.64 UR4, c[0x0][0x5a0] ;  /* 0x0001680000047ab9 */ /* 0x000fe40000000a00 */
[----:B------:R-:W-:-:S04]  /*07e0*/  ISETP.NE.U32.AND P0, PT, RZ, UR4, PT ;  /* 0x00000004ff007c0c */ /* 0x000fc8000bf05070 */
[----:B------:R-:W-:-:S13]  /*07f0*/  ISETP.NE.AND.EX P0, PT, RZ, UR5, PT, P0 ;  /* 0x00000005ff007c0c */ /* 0x000fda000bf05300 */
[----:B------:R-:W-:Y:S05]  /*0800*/  @!P0 BRA `(.L_x_6) ;  /* 0x00000000001c8947 */ /* 0x000fea0003800000 */
[----:B-1----:R-:W1:Y:S02]  /*0810*/  LDC.64 R6, c[0x0][0x5a0] ;  /* 0x00016800ff067b82 */ /* 0x002e640000000a00 */
[----:B-1----:R-:W2:Y:S02]  /*0820*/  LDG.E.64 R6, desc[UR36][R6.64] ;  /* 0x0000002406067981 */ /* 0x002ea4000c1e1b00 */
[----:B--2---:R-:W-:-:S04]  /*0830*/  ISETP.NE.U32.AND P0, PT, R6, RZ, PT ;  /* 0x000000ff0600720c */ /* 0x004fc80003f05070 */
[----:B------:R-:W-:-:S13]  /*0840*/  ISETP.NE.AND.EX P0, PT, R7, RZ, PT, P0 ;  /* 0x000000ff0700720c */ /* 0x000fda0003f05300 */
[----:B------:R-:W-:Y:S05]  /*0850*/  @!P0 BRA `(.L_x_6) ;  /* 0x0000000000088947 */ /* 0x000fea0003800000 */
[----:B0-----:R2:W5:Y:S01]  /*0860*/  LD.E R57, desc[UR36][R6.64] ;  /* 0x0000002406397980 */ /* 0x001562000c101900 */
[----:B------:R-:W-:Y:S05]  /*0870*/  BRA `(.L_x_7) ;  /* 0x0000000000247947 */ /* 0x000fea0003800000 */
.L_x_6:
[----:B------:R-:W-:Y:S02]  /*0880*/  ULDC.64 UR4, c[0x0][0x590] ;  /* 0x0001640000047ab9 */ /* 0x000fe40000000a00 */
[----:B------:R-:W-:-:S04]  /*0890*/  ISETP.NE.U32.AND P0, PT, RZ, UR4, PT ;  /* 0x00000004ff007c0c */ /* 0x000fc8000bf05070 */
[----:B------:R-:W-:-:S13]  /*08a0*/  ISETP.NE.AND.EX P0, PT, RZ, UR5, PT, P0 ;  /* 0x00000005ff007c0c */ /* 0x000fda000bf05300 */
[----:B------:R-:W-:Y:S05]  /*08b0*/  @!P0 BRA `(.L_x_8) ;  /* 0x00000000000c8947 */ /* 0x000fea0003800000 */
[----:B-1----:R-:W0:Y:S02]  /*08c0*/  LDC.64 R6, c[0x0][0x590] ;  /* 0x00016400ff067b82 */ /* 0x002e240000000a00 */
[----:B0-----:R0:W5:Y:S01]  /*08d0*/  LDG.E R57, desc[UR36][R6.64] ;  /* 0x0000002406397981 */ /* 0x001162000c1e1900 */
[----:B------:R-:W-:Y:S05]  /*08e0*/  BRA `(.L_x_7) ;  /* 0x0000000000087947 */ /* 0x000fea0003800000 */
.L_x_8:
[----:B------:R-:W-:Y:S02]  /*08f0*/  ULDC UR4, c[0x0][0x584] ;  /* 0x0001610000047ab9 */ /* 0x000fe40000000800 */
[----:B0-----:R-:W-:-:S07]  /*0900*/  IMAD.U32 R57, RZ, RZ, UR4 ;  /* 0x00000004ff397e24 */ /* 0x001fce000f8e00ff */
.L_x_7:
[----:B------:R-:W3:Y:S01]  /*0910*/  LDC R2, c[0x0][0x65c] ;  /* 0x00019700ff027b82 */ /* 0x000ee20000000800 */
[----:B------:R-:W4:Y:S01]  /*0920*/  S2R R14, SR_CTAID.Y ;  /* 0x00000000000e7919 */ /* 0x000f220000002600 */
[----:B------:R-:W-:Y:S01]  /*0930*/  ULDC UR6, c[0x0][0x28c] ;  /* 0x0000a30000067ab9 */ /* 0x000fe20000000800 */
[----:B------:R-:W-:Y:S01]  /*0940*/  ISETP.NE.AND P0, PT, R8, 0x2, PT ;  /* 0x000000020800780c */ /* 0x000fe20003f05270 */
[----:B------:R-:W-:Y:S01]  /*0950*/  UIADD3 UR6, UR6, 0x1f, URZ ;  /* 0x0000001f06067890 */ /* 0x000fe2000fffe03f */
[----:B012---:R-:W0:Y:S01]  /*0960*/  S2R R6, SR_CTAID.X ;  /* 0x0000000000067919 */ /* 0x007e220000002500 */
[----:B------:R-:W-:Y:S01]  /*0970*/  IMAD.MOV.U32 R7, RZ, RZ, RZ ;  /* 0x000000ffff077224 */ /* 0x000fe200078e00ff */
[----:B------:R-:W-:Y:S01]  /*0980*/  UMOV UR38, URZ ;  /* 0x0000003f00267c82 */ /* 0x000fe20008000000 */
[----:B------:R-:W-:Y:S01]  /*0990*/  USHF.R.S32.HI UR7, URZ, 0x1f, UR6 ;  /* 0x0000001f3f077899 */ /* 0x000fe20008011406 */
[----:B------:R-:W-:Y:S01]  /*09a0*/  UMOV UR39, URZ ;  /* 0x0000003f00277c82 */ /* 0x000fe20008000000 */
[----:B------:R-:W-:-:S02]  /*09b0*/  ULDC.64 UR8, c[0x0][0x650] ;  /* 0x0001940000087ab9 */ /* 0x000fc40000000a00 */
[----:B------:R-:W-:-:S04]  /*09c0*/  ULEA.HI UR7, UR7, UR6, URZ, 0x5 ;  /* 0x0000000607077291 */ /* 0x000fc8000f8f283f */
[----:B------:R-:W-:Y:S01]  /*09d0*/  USHF.R.S32.HI UR40, URZ, 0x5, UR7 ;  /* 0x000000053f287899 */ /* 0x000fe20008011407 */
[----:B---3--:R-:W-:-:S13]  /*09e0*/  ISETP.NE.AND P1, PT, R2, 0x1, PT ;  /* 0x000000010200780c */ /* 0x008fda0003f25270 */
[----:B------:R-:W0:Y:S01]  /*09f0*/  @P1 LDC R19, c[0x0][0x10] ;  /* 0x00000400ff131b82 */ /* 0x000e220000000800 */
[----:B----4-:R-:W-:Y:S02]  /*0a00*/  @P1 IMAD.MOV.U32 R8, RZ, RZ, R14 ;  /* 0x000000ffff081224 */ /* 0x010fe400078e000e */
[----:B------:R-:W-:Y:S02]  /*0a10*/  @P1 IMAD.MOV.U32 R9, RZ, RZ, RZ ;  /* 0x000000ffff091224 */ /* 0x000fe400078e00ff */
[----:B------:R-:W-:-:S03]  /*0a20*/  @P1 IMAD.MOV.U32 R17, RZ, RZ, RZ ;  /* 0x000000ffff111224 */ /* 0x000fc600078e00ff */
[----:B------:R-:W1:Y:S01]  /*0a30*/  @!P1 LDC R11, c[0x0][0xc] ;  /* 0x00000300ff0b9b82 */ /* 0x000e620000000800 */
[----:B------:R-:W-:Y:S01]  /*0a40*/  ULDC UR4, c[0x0][0xc] ;  /* 0x0000030000047ab9 */ /* 0x000fe20000000800 */
[----:B------:R-:W-:Y:S02]  /*0a50*/  ULDC UR5, c[0x0][0x10] ;  /* 0x0000040000057ab9 */ /* 0x000fe40000000800 */
[----:B------:R-:W-:-:S04]  /*0a60*/  UIMAD.WIDE.U32 UR4, UR4, UR5, URZ ;  /* 0x00000005040472a5 */ /* 0x000fc8000f8e003f */
[----:B------:R-:W2:Y:S01]  /*0a70*/  LDC R2, c[0x0][0x14] ;  /* 0x00000500ff027b82 */ /* 0x000ea20000000800 */
[----:B0-----:R-:W-:-:S04]  /*0a80*/  @P1 IMAD.WIDE.U32 R18, R6, R19, R8 ;  /* 0x0000001306121225 */ /* 0x001fc800078e0008 */
[----:B------:R-:W-:Y:S02]  /*0a90*/  @P1 IMAD.IADD R17, R19, 0x1, R17 ;  /* 0x0000000113111824 */ /* 0x000fe400078e0211 */
[----:B-1----:R-:W-:-:S04]  /*0aa0*/  @!P1 IMAD.WIDE.U32 R8, R11, R14, R6 ;  /* 0x0000000e0b089225 */ /* 0x002fc800078e0006 */
[----:B------:R-:W-:Y:S02]  /*0ab0*/  @!P1 IMAD.MOV.U32 R18, RZ, RZ, R8 ;  /* 0x000000ffff129224 */ /* 0x000fe400078e0008 */
[----:B------:R-:W-:Y:S02]  /*0ac0*/  @!P1 IMAD.MOV.U32 R17, RZ, RZ, R9 ;  /* 0x000000ffff119224 */ /* 0x000fe400078e0009 */
[----:B--2---:R-:W-:-:S04]  /*0ad0*/  IMAD.WIDE.U32 R12, R2, UR4, RZ ;  /* 0x00000004020c7c25 */ /* 0x004fc8000f8e00ff */
[----:B------:R-:W-:Y:S01]  /*0ae0*/  IMAD R23, R2, UR5, RZ ;  /* 0x0000000502177c24 */ /* 0x000fe2000f8e02ff */
[----:B------:R0:W-:Y:S03]  /*0af0*/  STL.64 [R1], R12 ;  /* 0x0000000c01007387 */ /* 0x0001e60000100a00 */
[----:B------:R-:W-:Y:S01]  /*0b00*/  IMAD.IADD R23, R13, 0x1, R23 ;  /* 0x000000010d177824 */ /* 0x000fe200078e0217 */
[----:B------:R-:W-:Y:S06]  /*0b10*/  @P0 BRA `(.L_x_9) ;  /* 0x0000000000200947 */ /* 0x000fec0003800000 */
[----:B------:R-:W-:Y:S01]  /*0b20*/  UISETP.GE.U32.AND UP0, UPT, UR40, 0x5, UPT ;  /* 0x000000052800788c */ /* 0x000fe2000bf06070 */
[----:B------:R-:W-:Y:S01]  /*0b30*/  IADD3 R18, P0, R18, R12, RZ ;  /* 0x0000000c12127210 */ /* 0x000fe20007f1e0ff */
[----:B------:R-:W-:Y:S01]  /*0b40*/  UIMAD.WIDE.U32 UR4, UR40, -0x33333333, URZ ;  /* 0xcccccccd280478a5 */ /* 0x000fe2000f8e003f */
[----:B------:R-:W-:-:S03]  /*0b50*/  UMOV UR39, URZ ;  /* 0x0000003f00277c82 */ /* 0x000fc60008000000 */
[----:B------:R-:W-:Y:S01]  /*0b60*/  USHF.R.U32.HI UR4, URZ, 0x2, UR5 ;  /* 0x000000023f047899 */ /* 0x000fe20008011605 */
[----:B------:R-:W-:-:S03]  /*0b70*/  IMAD.X R17, R23, 0x1, R17, P0 ;  /* 0x0000000117117824 */ /* 0x000fc600000e0611 */
[----:B------:R-:W-:Y:S02]  /*0b80*/  UIMAD UR38, UR4, -0x5, UR40 ;  /* 0xfffffffb042678a4 */ /* 0x000fe4000f8e0228 */
[----:B------:R-:W-:-:S12]  /*0b90*/  @UP0 ULOP3.LUT UR39, UR4, 0x1, URZ, 0xc0, !UPT ;  /* 0x0000000104270892 */ /* 0x000fd8000f8ec03f */
.L_x_9:
[----:B------:R-:W-:Y:S01]  /*0ba0*/  ISETP.GE.U32.AND P0, PT, R18, UR8, PT ;  /* 0x0000000812007c0c */ /* 0x000fe2000bf06070 */
[----:B------:R-:W-:Y:S01]  /*0bb0*/  IMAD.MOV.U32 R19, RZ, RZ, -0x1 ;  /* 0xffffffffff137424 */ /* 0x000fe200078e00ff */
[----:B------:R-:W-:Y:S01]  /*0bc0*/  PRMT R8, RZ, 0x7610, R8 ;  /* 0x00007610ff087816 */ /* 0x000fe20000000008 */
[----:B------:R-:W-:Y:S01]  /*0bd0*/  IMAD.MOV.U32 R22, RZ, RZ, -0x1 ;  /* 0xffffffffff167424 */ /* 0x000fe200078e00ff */
[----:B------:R-:W-:Y:S01]  /*0be0*/  ISETP.GE.U32.AND.EX P0, PT, R17, UR9, PT, P0 ;  /* 0x0000000911007c0c */ /* 0x000fe2000bf06100 */
[----:B------:R-:W-:-:S12]  /*0bf0*/  IMAD.MOV.U32 R2, RZ, RZ, -0x1 ;  /* 0xffffffffff027424 */ /* 0x000fd800078e00ff */
[----:B------:R-:W-:Y:S05]  /*0c00*/  @P0 BRA `(.L_x_10) ;  /* 0x00000004005c0947 */ /* 0x000fea0003800000 */
[----:B------:R-:W1:Y:S01]  /*0c10*/  LDC.64 R20, c[0x0][0x628] ;  /* 0x00018a00ff147b82 */ /* 0x000e620000000a00 */
[----:B------:R-:W-:Y:S02]  /*0c20*/  IMAD.MOV.U32 R8, RZ, RZ, R18 ;  /* 0x000000ffff087224 */ /* 0x000fe400078e0012 */
[----:B------:R-:W-:-:S05]  /*0c30*/  IMAD.MOV.U32 R9, RZ, RZ, R17 ;  /* 0x000000ffff097224 */ /* 0x000fca00078e0011 */
[----:B------:R-:W2:Y:S08]  /*0c40*/  LDC R2, c[0x0][0x630] ;  /* 0x00018c00ff027b82 */ /* 0x000eb00000000800 */
[----:B------:R-:W3:Y:S01]  /*0c50*/  LDC.64 R24, c[0x0][0x620] ;  /* 0x00018800ff187b82 */ /* 0x000ee20000000a00 */
[----:B-1----:R-:W-:-:S04]  /*0c60*/  ISETP.NE.U32.AND P0, PT, R20, RZ, PT ;  /* 0x000000ff1400720c */ /* 0x002fc80003f05070 */
[----:B------:R-:W-:-:S13]  /*0c70*/  ISETP.NE.AND.EX P0, PT, R21, RZ, PT, P0 ;  /* 0x000000ff1500720c */ /* 0x000fda0003f05300 */
[----:B--23--:R-:W-:Y:S05]  /*0c80*/  @!P0 BRA `(.L_x_11) ;  /* 0x0000000000288947 */ /* 0x00cfea0003800000 */
[----:B0-----:R-:W0:Y:S02]  /*0c90*/  LDC R13, c[0x0][0x634] ;  /* 0x00018d00ff0d7b82 */ /* 0x001e240000000800 */
[----:B0-----:R-:W-:-:S05]  /*0ca0*/  IADD3 R13, P0, R18, R13, RZ ;  /* 0x0000000d120d7210 */ /* 0x001fca0007f1e0ff */
[----:B------:R-:W-:-:S04]  /*0cb0*/  IMAD.X R15, RZ, RZ, R17, P0 ;  /* 0x000000ffff0f7224 */ /* 0x000fc800000e0611 */
[----:B------:R-:W-:-:S04]  /*0cc0*/  IMAD.WIDE.U32 R8, R15, R20, RZ ;  /* 0x000000140f087225 */ /* 0x000fc800078e00ff */
[----:B------:R-:W-:-:S04]  /*0cd0*/  IMAD.WIDE.U32 R10, P0, R13, R21, R8 ;  /* 0x000000150d0a7225 */ /* 0x000fc80007800008 */
[----:B------:R-:W-:-:S04]  /*0ce0*/  IMAD.WIDE.U32 R8, R13, R20, RZ ;  /* 0x000000140d087225 */ /* 0x000fc800078e00ff */
[----:B------:R-:W-:Y:S01]  /*0cf0*/  IMAD.X R13, RZ, RZ, RZ, P0 ;  /* 0x000000ffff0d7224 */ /* 0x000fe200000e06ff */
[----:B------:R-:W-:Y:S01]  /*0d00*/  IADD3 RZ, P0, R9, R10, RZ ;  /* 0x0000000a09ff7210 */ /* 0x000fe20007f1e0ff */
[----:B------:R-:W-:-:S04]  /*0d10*/  IMAD.MOV.U32 R12, RZ, RZ, R11 ;  /* 0x000000ffff0c7224 */ /* 0x000fc800078e000b */
[----:B------:R-:W-:-:S08]  /*0d20*/  IMAD.WIDE.U32.X R8, R15, R21, R12, P0 ;  /* 0x000000150f087225 */ /* 0x000fd000000e040c */
.L_x_11:
[-CC-:B------:R-:W-:Y:S01]  /*0d30*/  SHF.R.U64 R31, R8, R2.reuse, R9.reuse ;  /* 0x00000002081f7219 */ /* 0x180fe20000001209 */
[----:B0-----:R-:W0:Y:S01]  /*0d40*/  LDC R12, c[0x0][0x618] ;  /* 0x00018600ff0c7b82 */ /* 0x001e220000000800 */
[----:B------:R-:W-:Y:S01]  /*0d50*/  SHF.R.U32.HI R7, RZ, R2, R9 ;  /* 0x00000002ff077219 */ /* 0x000fe20000011609 */
[----:B------:R-:W-:Y:S01]  /*0d60*/  ULDC UR4, c[0x0][0x150] ;  /* 0x0000540000047ab9 */ /* 0x000fe20000000800 */
[----:B------:R-:W-:Y:S01]  /*0d70*/  IADD3 R11, P0, RZ, -R31, RZ ;  /* 0x8000001fff0b7210 */ /* 0x000fe20007f1e0ff */
[----:B------:R-:W-:Y:S01]  /*0d80*/  IMAD.MOV.U32 R19, RZ, RZ, R17 ;  /* 0x000000ffff137224 */ /* 0x000fe200078e0011 */
[----:B------:R-:W-:-:S03]  /*0d90*/  I2FP.F32.U32 R2, R6 ;  /* 0x0000000600027245 */ /* 0x000fc60000201000 */
[----:B------:R-:W1:Y:S01]  /*0da0*/  LDC.64 R26, c[0x0][0x640] ;  /* 0x00019000ff1a7b82 */ /* 0x000e620000000a00 */
[----:B------:R-:W-:Y:S02]  /*0db0*/  IMAD.X R13, RZ, RZ, ~R7, P0 ;  /* 0x000000ffff0d7224 */ /* 0x000fe400000e0e07 */
[----:B------:R-:W-:Y:S01]  /*0dc0*/  FMUL R2, R2, UR4 ;  /* 0x0000000402027c20 */ /* 0x000fe20008400000 */
[----:B------:R-:W-:Y:S01]  /*0dd0*/  IMAD.WIDE.U32 R8, R11, R24, R18 ;  /* 0x000000180b087225 */ /* 0x000fe200078e0012 */
[----:B------:R-:W-:-:S03]  /*0de0*/  ULDC UR4, c[0x0][0x154] ;  /* 0x0000550000047ab9 */ /* 0x000fc60000000800 */
[----:B------:R-:W-:Y:S01]  /*0df0*/  IMAD R10, R13, R24, RZ ;  /* 0x000000180d0a7224 */ /* 0x000fe200078e02ff */
[----:B------:R-:W2:Y:S01]  /*0e00*/  LDC R7, c[0x0][0x144] ;  /* 0x00005100ff077b82 */ /* 0x000ea20000000800 */
[----:B------:R-:W3:Y:S02]  /*0e10*/  F2I.U32.TRUNC.NTZ R2, R2 ;  /* 0x0000000200027305 */ /* 0x000ee4000020f000 */
[----:B------:R-:W-:-:S04]  /*0e20*/  IMAD R11, R11, R25, R10 ;  /* 0x000000190b0b7224 */ /* 0x000fc800078e020a */
[----:B------:R-:W-:Y:S01]  /*0e30*/  IMAD.IADD R9, R9, 0x1, R11 ;  /* 0x0000000109097824 */ /* 0x000fe200078e020b */
[----:B------:R-:W4:Y:S01]  /*0e40*/  LDC R22, c[0x0][0x608] ;  /* 0x00018200ff167b82 */ /* 0x000f220000000800 */
[----:B------:R-:W-:-:S03]  /*0e50*/  IMAD.MOV.U32 R11, RZ, RZ, -0x1 ;  /* 0xffffffffff0b7424 */ /* 0x000fc600078e00ff */
[--C-:B0-----:R-:W-:Y:S02]  /*0e60*/  SHF.R.U64 R20, R8, R12, R9.reuse ;  /* 0x0000000c08147219 */ /* 0x101fe40000001209 */
[----:B------:R-:W-:Y:S02]  /*0e70*/  I2FP.F32.U32 R8, R14 ;  /* 0x0000000e00087245 */ /* 0x000fe40000201000 */
[----:B------:R-:W0:Y:S01]  /*0e80*/  LDC R24, c[0x0][0x658] ;  /* 0x00019600ff187b82 */ /* 0x000e220000000800 */
[----:B-1----:R-:W-:Y:S01]  /*0e90*/  ISETP.NE.U32.AND P0, PT, R26, RZ, PT ;  /* 0x000000ff1a00720c */ /* 0x002fe20003f05070 */
[----:B---3--:R-:W-:Y:S02]  /*0ea0*/  IMAD.MOV R10, RZ, RZ, -R2 ;  /* 0x000000ffff0a7224 */ /* 0x008fe400078e0a02 */
[----:B------:R-:W-:Y:S01]  /*0eb0*/  FMUL R8, R8, UR4 ;  /* 0x0000000408087c20 */ /* 0x000fe20008400000 */
[----:B------:R-:W-:Y:S02]  /*0ec0*/  SHF.R.U32.HI R9, RZ, R12, R9 ;  /* 0x0000000cff097219 */ /* 0x000fe40000011609 */
[----:B------:R-:W-:Y:S01]  /*0ed0*/  ISETP.NE.AND.EX P0, PT, R27, RZ, PT, P0 ;  /* 0x000000ff1b00720c */ /* 0x000fe20003f05300 */
[----:B------:R1:W3:Y:S01]  /*0ee0*/  F2I.U32.TRUNC.NTZ R15, R8 ;  /* 0x00000008000f7305 */ /* 0x0002e2000020f000 */
[----:B------:R-:W1:Y:S01]  /*0ef0*/  LDC R19, c[0x0][0x148] ;  /* 0x00005200ff137b82 */ /* 0x000e620000000800 */
[----:B--2---:R-:W-:-:S07]  /*0f00*/  IMAD R2, R7, R10, R6 ;  /* 0x0000000a07027224 */ /* 0x004fce00078e0206 */
[----:B------:R-:W2:Y:S01]  /*0f10*/  LDC R25, c[0x0][0x600] ;  /* 0x00018000ff197b82 */ /* 0x000ea20000000800 */
[-CC-:B----4-:R-:W-:Y:S02]  /*0f20*/  SHF.R.U64 R32, R20, R22.reuse, R9.reuse ;  /* 0x0000001614207219 */ /* 0x190fe40000001209 */
[----:B------:R-:W-:Y:S01]  /*0f30*/  SHF.R.U32.HI R7, RZ, R22, R9 ;  /* 0x00000016ff077219 */ /* 0x000fe20000011609 */
[----:B------:R-:W-:-:S04]  /*0f40*/  IMAD.MOV.U32 R9, RZ, RZ, 0x1 ;  /* 0x00000001ff097424 */ /* 0x000fc800078e00ff */
[----:B------:R-:W4:Y:S01]  /*0f50*/  LDC R28, c[0x0][0x648] ;  /* 0x00019200ff1c7b82 */ /* 0x000f220000000800 */
[-C--:B0-----:R-:W-:Y:S02]  /*0f60*/  SHF.L.U32 R6, R11, R24.reuse, RZ ;  /* 0x000000180b067219 */ /* 0x081fe400000006ff */
[--C-:B------:R-:W-:Y:S02]  /*0f70*/  SHF.R.U64 R22, R32, R24, R7.reuse ;  /* 0x0000001820167219 */ /* 0x100fe40000001207 */
[----:B------:R-:W-:Y:S02]  /*0f80*/  LOP3.LUT R13, RZ, R6, RZ, 0x33, !PT ;  /* 0x00000006ff0d7212 */ /* 0x000fe400078e33ff */
[-C--:B------:R-:W-:Y:S01]  /*0f90*/  SHF.R.U32.HI R7, RZ, R24.reuse, R7 ;  /* 0x00000018ff077219 */ /* 0x080fe20000011607 */
[----:B------:R-:W0:Y:S01]  /*0fa0*/  LDC R29, c[0x0][0x638] ;  /* 0x00018e00ff1d7b82 */ /* 0x000e220000000800 */
[----:B------:R-:W-:Y:S01]  /*0fb0*/  SHF.L.U32 R12, R9, R24, RZ ;  /* 0x00000018090c7219 */ /* 0x000fe200000006ff */
[----:B------:R-:W-:-:S06]  /*0fc0*/  IMAD.MOV.U32 R6, RZ, RZ, R22 ;  /* 0x000000ffff067224 */ /* 0x000fcc00078e0016 */
[----:B------:R-:W0:Y:S01]  /*0fd0*/  LDC R30, c[0x0][0x610] ;  /* 0x00018400ff1e7b82 */ /* 0x000e220000000800 */
[----:B-1-3--:R-:W-:Y:S05]  /*0fe0*/  @!P0 BRA `(.L_x_12) ;  /* 0x0000000000288947 */ /* 0x00afea0003800000 */
[----:B------:R-:W1:Y:S02]  /*0ff0*/  LDC R11, c[0x0][0x64c] ;  /* 0x00019300ff0b7b82 */ /* 0x000e640000000800 */
[----:B-1----:R-:W-:-:S05]  /*1000*/  IADD3 R11, P0, R22, R11, RZ ;  /* 0x0000000b160b7210 */ /* 0x002fca0007f1e0ff */
        /* <DEDUP_REMOVED lines=8> */
.L_x_12:
[----:B----4-:R-:W-:Y:S01]  /*1090*/  SHF.R.U64 R6, R6, R28, R7 ;  /* 0x0000001c06067219 */ /* 0x010fe20000001207 */
[----:B--2---:R-:W-:Y:S01]  /*10a0*/  VIADD R7, R25, 0xffffffff ;  /* 0xffffffff19077836 */ /* 0x004fe20000000000 */
[----:B------:R-:W-:Y:S01]  /*10b0*/  LOP3.LUT R13, R32, R13, RZ, 0xc0, !PT ;  /* 0x0000000d200d7212 */ /* 0x000fe200078ec0ff */
[----:B------:R-:W-:Y:S02]  /*10c0*/  IMAD.MOV R15, RZ, RZ, -R15 ;  /* 0x000000ffff0f7224 */ /* 0x000fe400078e0a0f */
[----:B------:R-:W-:Y:S01]  /*10d0*/  IMAD.MOV R8, RZ, RZ, -R6 ;  /* 0x000000ffff087224 */ /* 0x000fe200078e0a06 */
[----:B------:R-:W-:Y:S01]  /*10e0*/  LOP3.LUT R7, R20, R7, RZ, 0xc0, !PT ;  /* 0x0000000714077212 */ /* 0x000fe200078ec0ff */
[----:B------:R-:W-:Y:S02]  /*10f0*/  IMAD R13, R12, R6, R13 ;  /* 0x000000060c0d7224 */ /* 0x000fe400078e020d */
[----:B------:R-:W-:Y:S02]  /*1100*/  @P1 IMAD R2, R19, R15, R14 ;  /* 0x0000000f13021224 */ /* 0x000fe400078e020e */
[----:B0-----:R-:W-:-:S02]  /*1110*/  IMAD R6, R8, R29, R22 ;  /* 0x0000001d08067224 */ /* 0x001fc400078e0216 */
[----:B------:R-:W-:Y:S02]  /*1120*/  IMAD R2, R13, R30, R2 ;  /* 0x0000001e0d027224 */ /* 0x000fe400078e0202 */
[----:B------:R-:W-:Y:S02]  /*1130*/  IMAD R19, R6, R25, R7 ;  /* 0x0000001906137224 */ /* 0x000fe400078e0207 */
[----:B------:R-:W-:-:S03]  /*1140*/  IMAD.MOV.U32 R8, RZ, RZ, 0x1 ;  /* 0x00000001ff087424 */ /* 0x000fc600078e00ff */
[----:B------:R-:W-:Y:S02]  /*1150*/  SEL R22, R19, R2, !P1 ;  /* 0x0000000213167207 */ /* 0x000fe40004800000 */
[----:B------:R-:W-:Y:S01]  /*1160*/  SEL R19, R2, R19, !P1 ;  /* 0x0000001302137207 */ /* 0x000fe20004800000 */
[----:B------:R-:W-:-:S07]  /*1170*/  IMAD.MOV.U32 R2, RZ, RZ, R31 ;  /* 0x000000ffff027224 */ /* 0x000fce00078e001f */
.L_x_10:
[----:B------:R-:W-:Y:S05]  /*1180*/  @!P2 BRA `(.L_x_13) ;  /* 0x000000340090a947 */ /* 0x000fea0003800000 */
[----:B------:R-:W-:-:S13]  /*1190*/  ISETP.GT.U32.AND P0, PT, R33, 0x1, PT ;  /* 0x000000012100780c */ /* 0x000fda0003f04070 */
[----:B------:R-:W-:Y:S05]  /*11a0*/  @P0 EXIT ;  /* 0x000000000000094d */ /* 0x000fea0003800000 */
.L_x_14:
[----:B------:R-:W-:-:S08]  /*11b0*/  NOP ;  /* 0x0000000000007918 */ /* 0x000fd00000000000 */
[----:B------:R-:W1:Y:S02]  /*11c0*/  USETMAXREG.TRY_ALLOC.CTAPOOL UP0, 0xe8 ;  /* 0x000000e8000079c8 */ /* 0x000e640008000600 */
[----:B-1----:R-:W-:-:S13]  /*11d0*/  PLOP3.LUT P0, PT, PT, PT, UP0, 0x80, 0x0 ;  /* 0x000000000000781c */ /* 0x002fda0003f0f008 */
[----:B------:R-:W-:Y:S05]  /*11e0*/  @!P0 BRA `(.L_x_14) ;  /* 0xfffffffc00f08947 */ /* 0x000fea000383ffff */
[----:B------:R-:W-:-:S13]  /*11f0*/  LOP3.LUT P0, RZ, R8, 0xff, RZ, 0xc0, !PT ;  /* 0x000000ff08ff7812 */ /* 0x000fda000780c0ff */
[----:B------:R-:W-:Y:S05]  /*1200*/  @!P0 EXIT ;  /* 0x000000000000894d */ /* 0x000fea0003800000 */
[----:B------:R-:W1:Y:S01]  /*1210*/  S2UR UR4, SR_CgaCtaId ;  /* 0x00000000000479c3 */ /* 0x000e620000008800 */
[----:B------:R-:W-:Y:S01]  /*1220*/  VIADD R6, R5, 0xffffffff ;  /* 0xffffffff05067836 */ /* 0x000fe20000000000 */
[----:B------:R-:W-:Y:S01]  /*1230*/  SHF.R.S32.HI R0, RZ, 0x1f, R3 ;  /* 0x0000001fff007819 */ /* 0x000fe20000011403 */
[----:B------:R-:W-:Y:S01]  /*1240*/  UMOV UR41, 0x400 ;  /* 0x0000040000297882 */ /* 0x000fe20000000000 */
[----:B------:R-:W-:Y:S01]  /*1250*/  UISETP.LT.AND UP0, UPT, UR40, 0x1, UPT ;  /* 0x000000012800788c */ /* 0x000fe2000bf01270 */
[----:B------:R-:W-:Y:S01]  /*1260*/  LOP3.LUT R70, R16, 0x1, RZ, 0xfc, !PT ;  /* 0x0000000110467812 */ /* 0x000fe200078efcff */
[----:B------:R-:W-:Y:S01]  /*1270*/  ULDC UR6, c[0x0][0x284] ;  /* 0x0000a10000067ab9 */ /* 0x000fe20000000800 */
[----:B------:R-:W-:Y:S01]  /*1280*/  R2UR UR42, R6 ;  /* 0x00000000062a72ca */ /* 0x000fe200000e0000 */
[----:B------:R-:W-:Y:S01]  /*1290*/  USEL UR43, UR40, 0x1, UP0 ;  /* 0x00000001282b7887 */ /* 0x000fe20008000000 */
[CC--:B------:R-:W-:Y:S01]  /*12a0*/  LEA.HI R4, R0.reuse, R3.reuse, RZ, 0x2 ;  /* 0x0000000300047211 */ /* 0x0c0fe200078f10ff */
[----:B------:R-:W-:Y:S01]  /*12b0*/  USHF.L.U32 UR46, UR40, 0x1, URZ ;  /* 0x00000001282e7899 */ /* 0x000fe2000800063f */
[----:B------:R-:W-:Y:S01]  /*12c0*/  LEA.HI R0, R0, R3, RZ, 0x5 ;  /* 0x0000000300007211 */ /* 0x000fe200078f28ff */
[----:B------:R-:W-:Y:S01]  /*12d0*/  UIADD3 UR43, -UR43, UR40, URZ ;  /* 0x000000282b2b7290 */ /* 0x000fe2000fffe13f */
[----:B------:R-:W-:-:S02]  /*12e0*/  SHF.R.S32.HI R58, RZ, 0x2, R4 ;  /* 0x00000002ff3a7819 */ /* 0x000fc40000011404 */
[----:B------:R-:W-:Y:S02]  /*12f0*/  SHF.R.S32.HI R5, RZ, 0x1f, R4 ;  /* 0x0000001fff057819 */ /* 0x000fe40000011404 */
[----:B------:R-:W-:Y:S02]  /*1300*/  LOP3.LUT R60, R4, 0xfffffffc, RZ, 0xc0, !PT ;  /* 0xfffffffc043c7812 */ /* 0x000fe400078ec0ff */
[----:B------:R-:W-:Y:S01]  /*1310*/  LEA.HI R5, R5, R58, RZ, 0x3 ;  /* 0x0000003a05057211 */ /* 0x000fe200078f18ff */
[----:B------:R-:W-:Y:S01]  /*1320*/  USHF.L.U32 UR42, UR42, 0x3, URZ ;  /* 0x000000032a2a7899 */ /* 0x000fe2000800063f */
[----:B------:R-:W-:Y:S01]  /*1330*/  ISETP.NE.AND P0, PT, R6, RZ, PT ;  /* 0x000000ff0600720c */ /* 0x000fe20003f05270 */
[----:B------:R-:W-:Y:S01]  /*1340*/  IMAD.IADD R60, R3, 0x1, -R60 ;  /* 0x00000001033c7824 */ /* 0x000fe200078e0a3c */
[----:B------:R-:W-:Y:S01]  /*1350*/  LOP3.LUT R5, R5, 0xfffffff8, RZ, 0xc0, !PT ;  /* 0xfffffff805057812 */ /* 0x000fe200078ec0ff */
[----:B-1----:R-:W-:Y:S01]  /*1360*/  ULEA UR41, UR4, UR41, 0x18 ;  /* 0x0000002904297291 */ /* 0x002fe2000f8ec03f */
[----:B------:R-:W-:Y:S01]  /*1370*/  SEL R71, RZ, 0x1, P0 ;  /* 0x00000001ff477807 */ /* 0x000fe20000000000 */
[----:B------:R-:W-:-:S02]  /*1380*/  IMAD.U32 R62, RZ, RZ, UR42 ;  /* 0x0000002aff3e7e24 */ /* 0x000fc4000f8e00ff */
[----:B------:R-:W-:Y:S01]  /*1390*/  UIADD3 UR47, UR41, 0x60, URZ ;  /* 0x00000060292f7890 */ /* 0x000fe2000fffe03f */
[----:B------:R-:W-:Y:S01]  /*13a0*/  IMAD.IADD R58, R58, 0x1, -R5 ;  /* 0x000000013a3a7824 */ /* 0x000fe200078e0a05 */
[----:B------:R-:W-:Y:S01]  /*13b0*/  UIADD3 UR4, UR41, 0x5180, URZ ;  /* 0x0000518029047890 */ /* 0x000fe2000fffe03f */
[----:B------:R-:W-:Y:S01]  /*13c0*/  SHF.R.S32.HI R5, RZ, 0x5, R0 ;  /* 0x00000005ff057819 */ /* 0x000fe20000011400 */
[----:B------:R-:W-:Y:S01]  /*13d0*/  UIADD3 UR5, UR41, 0x180, URZ ;  /* 0x0000018029057890 */ /* 0x000fe2000fffe03f */
[C---:B------:R-:W-:Y:S01]  /*13e0*/  LOP3.LUT R64, R62.reuse, 0x8, RZ, 0xc0, !PT ;  /* 0x000000083e407812 */ /* 0x040fe200078ec0ff */
[----:B------:R-:W-:Y:S01]  /*13f0*/  USHF.R.U32.HI UR4, URZ, 0x4, UR4 ;  /* 0x000000043f047899 */ /* 0x000fe20008011604 */
[--C-:B------:R-:W-:Y:S01]  /*1400*/  SHF.R.S32.HI R59, RZ, 0x1f, R58.reuse ;  /* 0x0000001fff3b7819 */ /* 0x100fe2000001143a */
[----:B------:R-:W-:Y:S01]  /*1410*/  USHF.R.U32.HI UR5, URZ, 0x4, UR5 ;  /* 0x000000043f057899 */ /* 0x000fe20008011605 */
[C-C-:B------:R-:W-:Y:S01]  /*1420*/  IMAD R65, R5.reuse, -0x10, -R58.reuse ;  /* 0xfffffff005417824 */ /* 0x140fe200078e0a3a */
[----:B------:R-:W-:Y:S01]  /*1430*/  ULOP3.LUT UR4, UR4, 0x3fff, URZ, 0xc0, !UPT ;  /* 0x00003fff04047892 */ /* 0x000fe2000f8ec03f */
[----:B------:R-:W-:Y:S01]  /*1440*/  IMAD.U32 R61, RZ, RZ, UR47 ;  /* 0x0000002fff3d7e24 */ /* 0x000fe2000f8e00ff */
[----:B------:R-:W-:Y:S01]  /*1450*/  ULOP3.LUT UR5, UR5, 0x3fff, URZ, 0xc0, !UPT ;  /* 0x00003fff05057892 */ /* 0x000fe2000f8ec03f */
[----:B------:R-:W-:Y:S01]  /*1460*/  IMAD.WIDE R58, R5, 0x10, R58 ;  /* 0x00000010053a7825 */ /* 0x000fe200078e023a */
[----:B------:R-:W-:Y:S01]  /*1470*/  LOP3.LUT R62, R62, 0x8, RZ, 0xc, !PT ;  /* 0x000000083e3e7812 */ /* 0x000fe200078e0cff */
[----:B------:R-:W-:Y:S01]  /*1480*/  ULOP3.LUT UR44, UR4, 0x10000, URZ, 0xfc, !UPT ;  /* 0x00010000042c7892 */ /* 0x000fe2000f8efc3f */
[----:B------:R-:W-:Y:S01]  /*1490*/  LOP3.LUT R64, R64, 0x18, RZ, 0x3c, !PT ;  /* 0x0000001840407812 */ /* 0x000fe200078e3cff */
[----:B------:R-:W-:Y:S01]  /*14a0*/  VIADD R63, R61, UR42 ;  /* 0x0000002a3d3f7c36 */ /* 0x000fe20008000000 */
[----:B------:R-:W-:Y:S01]  /*14b0*/  ULOP3.LUT UR45, UR5, 0x10000, URZ, 0xfc, !UPT ;  /* 0x00010000052d7892 */ /* 0x000fe2000f8efc3f */
[----:B------:R-:W-:-:S11]  /*14c0*/  VIADD R65, R65, UR6 ;  /* 0x0000000641417c36 */ /* 0x000fd60008000000 */
.L_x_98:
[----:B------:R-:W-:Y:S01]  /*14d0*/  SHF.L.U32 R0, R71, 0x1f, RZ ;  /* 0x0000001f47007819 */ /* 0x000fe200000006ff */
[----:B------:R-:W-:Y:S02]  /*14e0*/  ULDC UR4, c[0x0][0x28c] ;  /* 0x0000a30000047ab9 */ /* 0x000fe40000000800 */
[----:B------:R-:W-:Y:S01]  /*14f0*/  ISETP.LT.AND P1, PT, RZ, UR4, PT ;  /* 0x00000004ff007c0c */ /* 0x000fe2000bf21270 */
[----:B-1----:R-:W1:Y:S02]  /*1500*/  SYNCS.PHASECHK.TRANS64.TRYWAIT P0, [R61+UR42], R0 ;  /* 0x000000003d0075a7 */ /* 0x002e64000800016a */
[----:B-1-34-:R-:W-:Y:S10]  /*1510*/  @!P0 BRA `(.L_x_15) ;  /* 0x0000004000c08947 */ /* 0x01aff40003800000 */
.L_x_121:
[----:B------:R-:W-:Y:S05]  /*1520*/  @P1 BRA `(.L_x_16) ;  /* 0x0000000000401947 */ /* 0x000fea0003800000 */
[----:B-1----:R-:W-:Y:S01]  /*1530*/  MOV R0, 0x0 ;  /* 0x0000000000007802 */ /* 0x002fe20000000f00 */
[----:B------:R-:W-:Y:S01]  /*1540*/  ULDC.64 UR4, c[0x4][0x68] ;  /* 0x01001a0000047ab9 */ /* 0x000fe20000000a00 */
[----:B------:R-:W-:Y:S01]  /*1550*/  ULDC.64 UR6, c[0x4][0x8] ;  /* 0x0100020000067ab9 */ /* 0x000fe20000000a00 */
[----:B------:R-:W-:Y:S01]  /*1560*/  IMAD.U32 R4, RZ, RZ, UR4 ;  /* 0x00000004ff047e24 */ /* 0x000fe2000f8e00ff */
[----:B------:R1:W2:Y:S01]  /*1570*/  LDC.64 R14, c[0x4][R0] ;  /* 0x01000000000e7b82 */ /* 0x0002a20000000a00 */
[----:B------:R-:W-:Y:S01]  /*1580*/  IMAD.U32 R5, RZ, RZ, UR5 ;  /* 0x00000005ff057e24 */ /* 0x000fe2000f8e00ff */
[----:B------:R-:W-:Y:S01]  /*1590*/  ULDC.64 UR4, c[0x4][0x70] ;  /* 0x01001c0000047ab9 */ /* 0x000fe20000000a00 */
[----:B------:R-:W-:Y:S02]  /*15a0*/  IMAD.U32 R10, RZ, RZ, UR6 ;  /* 0x00000006ff0a7e24 */ /* 0x000fe4000f8e00ff */
[----:B------:R-:W-:Y:S02]  /*15b0*/  IMAD.U32 R6, RZ, RZ, UR4 ;  /* 0x00000004ff067e24 */ /* 0x000fe4000f8e00ff */
[----:B------:R-:W-:-:S02]  /*15c0*/  IMAD.U32 R7, RZ, RZ, UR5 ;  /* 0x00000005ff077e24 */ /* 0x000fc4000f8e00ff */
[----:B------:R-:W-:Y:S02]  /*15d0*/  IMAD.U32 R11, RZ, RZ, UR7 ;  /* 0x00000007ff0b7e24 */ /* 0x000fe4000f8e00ff */
[----:B------:R-:W-:Y:S02]  /*15e0*/  IMAD.MOV.U32 R8, RZ, RZ, 0x1e1 ;  /* 0x000001e1ff087424 */ /* 0x000fe400078e00ff */
[----:B0-----:R-:W-:Y:S02]  /*15f0*/  IMAD.MOV.U32 R12, RZ, RZ, 0x1 ;  /* 0x00000001ff0c7424 */ /* 0x001fe400078e00ff */
[----:B-1----:R-:W-:-:S07]  /*1600*/  IMAD.MOV.U32 R13, RZ, RZ, RZ ;  /* 0x000000ffff0d7224 */ /* 0x002fce00078e00ff */
[----:B------:R-:W-:-:S07]  /*1610*/  LEPC R20, `(.L_x_16) ;  /* 0x000000001014794e */ /* 0x000fce0000000000 */
[----:B--2--5:R-:W-:Y:S05]  /*1620*/  CALL.ABS.NOINC R14 ;  /* 0x000000000e007343 */ /* 0x024fea0003c00000 */
.L_x_16:
[----:B------:R-:W-:-:S13]  /*1630*/  ISETP.NE.AND P0, PT, R70, 0x3, PT ;  /* 0x000000034600780c */ /* 0x000fda0003f05270 */
[----:B------:R-:W-:Y:S05]  /*1640*/  @!P0 BRA `(.L_x_17) ;  /* 0x0000000000048947 */ /* 0x000fea0003800000 */
[----:B------:R-:W-:Y:S01]  /*1650*/  BPT.TRAP 0x1 ;  /* 0x000000040000795c */ /* 0x000fe20000300000 */
.L_x_17:
[----:B------:R-:W-:Y:S02]  /*1660*/  IMAD.U32 R3, RZ, RZ, UR38 ;  /* 0x00000026ff037e24 */ /* 0x000fe4000f8e00ff */
[----:B-1----:R-:W-:-:S03]  /*1670*/  IMAD.U32 R0, RZ, RZ, UR39 ;  /* 0x00000027ff007e24 */ /* 0x002fc6000f8e00ff */
[----:B------:R-:W-:Y:S02]  /*1680*/  LEA R3, R3, UR41, 0x3 ;  /* 0x0000002903037c11 */ /* 0x000fe4000f8e18ff */
[----:B------:R-:W-:-:S04]  /*1690*/  SHF.L.U32 R0, R0, 0x1f, RZ ;  /* 0x0000001f00007819 */ /* 0x000fc800000006ff */
[----:B------:R1:W2:Y:S01]  /*16a0*/  SYNCS.PHASECHK.TRANS64.TRYWAIT P1, [R3+URZ], R0 ;  /* 0x00000000030075a7 */ /* 0x0002a2000802017f */
[----:B------:R-:W-:Y:S05]  /*16b0*/  @!P0 BRA `(.L_x_18) ;  /* 0x0000000000048947 */ /* 0x000fea0003800000 */
[----:B------:R-:W-:Y:S01]  /*16c0*/  BPT.TRAP 0x1 ;  /* 0x000000040000795c */ /* 0x000fe20000300000 */
.L_x_18:
[----:B--2---:R-:W-:Y:S05]  /*16d0*/  @P1 BRA `(.L_x_19) ;  /* 0x0000000000081947 */ /* 0x004fea0003800000 */
[----:B------:R-:W2:Y:S02]  /*16e0*/  SYNCS.PHASECHK.TRANS64.TRYWAIT P1, [R3+URZ], R0 ;  /* 0x00000000030075a7 */ /* 0x000ea4000802017f */
[----:B--2---:R-:W-:Y:S05]  /*16f0*/  @!P1 BRA `(.L_x_20) ;  /* 0x00000040005c9947 */ /* 0x004fea0003800000 */
.L_x_19:
[----:B------:R-:W-:Y:S05]  /*1700*/  WARPSYNC.ALL ;  /* 0x0000000000007948 */ /* 0x000fea0003800000 */
[----:B------:R-:W-:Y:S01]  /*1710*/  ULEA UR4, UR38, UR45, 0x8 ;  /* 0x0000002d26047291 */ /* 0x000fe2000f8e403f */
[----:B------:R-:W-:Y:S01]  /*1720*/  WARPGROUP.ARRIVE ;  /* 0x00000000000079c5 */ /* 0x000fe20000000000 */
[----:B------:R-:W-:Y:S01]  /*1730*/  ULEA UR6, UR38, UR44, 0x8 ;  /* 0x0000002c26067291 */ /* 0x000fe2000f8e403f */
[----:B-12---:R-:W-:Y:S01]  /*1740*/  IMAD.U32 R0, RZ, RZ, UR43 ;  /* 0x0000002bff007e24 */ /* 0x006fe2000f8e00ff */
[----:B------:R-:W-:Y:S01]  /*1750*/  UMOV UR5, 0x80000020 ;  /* 0x8000002000057882 */ /* 0x000fe20000000000 */
[----:B------:R-:W-:-:S03]  /*1760*/  UMOV UR7, 0x80000020 ;  /* 0x8000002000077882 */ /* 0x000fc60000000000 */
[----:B------:R-:W-:-:S03]  /*1770*/  ISETP.GE.AND P1, PT, R0, 0x1, PT ;  /* 0x000000010000780c */ /* 0x000fc60003f26270 */
[----:B------:R-:W-:Y:S01]  /*1780*/  HGMMA.64x64x16.F32.BF16 R24, gdesc[UR4], RZ, !UPT, gsb0 ;  /* 0x00e00000041879f0 */ /* 0x000fe2000c0018ff */
[----:B------:R-:W-:Y:S02]  /*1790*/  UIADD3 UR4, UR4, 0x2, URZ ;  /* 0x0000000204047890 */ /* 0x000fe4000fffe03f */
[----:B------:R-:W-:Y:S01]  /*17a0*/  UIADD3 UR6, UR6, 0x2, URZ ;  /* 0x0000000206067890 */ /* 0x000fe2000fffe03f */
[----:B------:R-:W-:Y:S01]  /*17b0*/  UMOV UR5, 0x80000020 ;  /* 0x8000002000057882 */ /* 0x000fe20000000000 */
[----:B------:R-:W-:Y:S01]  /*17c0*/  UMOV UR7, 0x80000020 ;  /* 0x8000002000077882 */ /* 0x000fe20000000000 */
[----:B------:R-:W-:Y:S02]  /*17d0*/  WARPGROUP.DEPBAR.LE gsb0, 0x0 ;  /* 0x00008000000079c5 */ /* 0x000fe40000010000 */
[----:B------:R-:W-:-:S06]  /*17e0*/  WARPGROUP.ARRIVE ;  /* 0x00000000000079c5 */ /* 0x000fcc0000000000 */
[----:B------:R-:W-:Y:S03]  /*17f0*/  HGMMA.64x64x16.F32.BF16 R24, gdesc[UR4], R24, gsb0 ;  /* 0x00e00000041879f0 */ /* 0x000fe60008001818 */
[----:B------:R-:W-:Y:S02]  /*1800*/  WARPGROUP.DEPBAR.LE gsb0, 0x0 ;  /* 0x00008000000079c5 */ /* 0x000fe40000010000 */
[----:B------:R-:W-:Y:S05]  /*1810*/  @!P1 BRA `(.L_x_21) ;  /* 0x0000000000d09947 */ /* 0x000fea0003800000 */
[----:B------:R-:W-:Y:S01]  /*1820*/  UIADD3 UR4, UR38, 0x1, URZ ;  /* 0x0000000126047890 */ /* 0x000fe2000fffe03f */
[----:B------:R-:W-:Y:S01]  /*1830*/  IMAD.U32 R0, RZ, RZ, UR43 ;  /* 0x0000002bff007e24 */ /* 0x000fe2000f8e00ff */
[----:B------:R-:W-:Y:S02]  /*1840*/  UMOV UR9, UR38 ;  /* 0x0000002600097c82 */ /* 0x000fe40008000000 */
[----:B------:R-:W-:-:S04]  /*1850*/  UISETP.NE.AND UP0, UPT, UR4, 0x5, UPT ;  /* 0x000000050400788c */ /* 0x000fc8000bf05270 */
[----:B------:R-:W-:Y:S02]  /*1860*/  USEL UR5, URZ, 0x1, UP0 ;  /* 0x000000013f057887 */ /* 0x000fe40008000000 */
[----:B------:R-:W-:Y:S02]  /*1870*/  USEL UR8, UR4, URZ, UP0 ;  /* 0x0000003f04087287 */ /* 0x000fe40008000000 */
[----:B------:R-:W-:-:S06]  /*1880*/  ULOP3.LUT UR5, UR39, UR5, URZ, 0x3c, !UPT ;  /* 0x0000000527057292 */ /* 0x000fcc000f8e3c3f */
[----:B------:R-:W-:-:S07]  /*1890*/  IMAD.U32 R5, RZ, RZ, UR5 ;  /* 0x00000005ff057e24 */ /* 0x000fce000f8e00ff */
.L_x_28:
[----:B-12---:R-:W-:Y:S05]  /*18a0*/  @!P0 BRA `(.L_x_22) ;  /* 0x0000000000048947 */ /* 0x006fea0003800000 */
[----:B------:R-:W-:Y:S01]  /*18b0*/  BPT.TRAP 0x1 ;  /* 0x000000040000795c */ /* 0x000fe20000300000 */
.L_x_22:
[----:B------:R-:W-:Y:S01]  /*18c0*/  ULEA UR4, UR8, UR41, 0x3 ;  /* 0x0000002908047291 */ /* 0x000fe2000f8e183f */
[----:B------:R-:W-:-:S08]  /*18d0*/  SHF.L.U32 R3, R5, 0x1f, RZ ;  /* 0x0000001f05037819 */ /* 0x000fd000000006ff */
[----:B------:R1:W2:Y:S01]  /*18e0*/  SYNCS.PHASECHK.TRANS64.TRYWAIT P1, [UR4], R3 ;  /* 0x00000003ff0075a7 */ /* 0x0002a20008020144 */
[----:B------:R-:W-:Y:S05]  /*18f0*/  @!P0 BRA `(.L_x_23) ;  /* 0x0000000000048947 */ /* 0x000fea0003800000 */
[----:B------:R-:W-:Y:S01]  /*1900*/  BPT.TRAP 0x1 ;  /* 0x000000040000795c */ /* 0x000fe20000300000 */
.L_x_23:
[----:B--2---:R-:W-:Y:S05]  /*1910*/  @P1 BRA `(.L_x_24) ;  /* 0x0000000000081947 */ /* 0x004fea0003800000 */
[----:B------:R-:W2:Y:S02]  /*1920*/  SYNCS.PHASECHK.TRANS64.TRYWAIT P1, [UR4], R3 ;  /* 0x00000003ff0075a7 */ /* 0x000ea40008020144 */
[----:B--2---:R-:W-:Y:S05]  /*1930*/  @!P1 BRA `(.L_x_25) ;  /* 0x0000003c00e09947 */ /* 0x004fea0003800000 */
.L_x_24:
[----:B------:R-:W-:Y:S01]  /*1940*/  ULEA UR4, UR8, UR45, 0x8 ;  /* 0x0000002d08047291 */ /* 0x000fe2000f8e403f */
[----:B------:R-:W-:Y:S01]  /*1950*/  WARPGROUP.ARRIVE ;  /* 0x00000000000079c5 */ /* 0x000fe20000000000 */
[----:B------:R-:W-:Y:S01]  /*1960*/  ULEA UR6, UR8, UR44, 0x8 ;  /* 0x0000002c08067291 */ /* 0x000fe2000f8e403f */
[----:B------:R-:W-:Y:S01]  /*1970*/  UMOV UR5, 0x80000020 ;  /* 0x8000002000057882 */ /* 0x000fe20000000000 */
[----:B------:R-:W-:-:S07]  /*1980*/  UMOV UR7, 0x80000020 ;  /* 0x8000002000077882 */ /* 0x000fce0000000000 */
[----:B------:R-:W-:Y:S01]  /*1990*/  HGMMA.64x64x16.F32.BF16 R24, gdesc[UR4], R24, gsb0 ;  /* 0x00e00000041879f0 */ /* 0x000fe20008001818 */
        /* <DEDUP_REMOVED lines=9> */
[----:B------:R-:W-:Y:S01]  /*1a30*/  BPT.TRAP 0x1 ;  /* 0x000000040000795c */ /* 0x000fe20000300000 */
.L_x_26:
[----:B------:R-:W-:Y:S01]  /*1a40*/  ULEA UR4, UR9, UR41, 0x3 ;  /* 0x0000002909047291 */ /* 0x000fe2000f8e183f */
[----:B------:R-:W-:-:S03]  /*1a50*/  ISETP.GT.U32.AND P1, PT, R16, 0x1, PT ;  /* 0x000000011000780c */ /* 0x000fc60003f24070 */
[----:B------:R-:W-:-:S04]  /*1a60*/  UIADD3 UR4, UR4, 0x28, URZ ;  /* 0x0000002804047890 */ /* 0x000fc8000fffe03f */
[----:B------:R-:W-:-:S09]  /*1a70*/  UPRMT UR4, URZ, 0x654, UR4 ;  /* 0x000006543f047896 */ /* 0x000fd20008000004 */
[----:B------:R-:W-:Y:S01]  /*1a80*/  SYNCS.ARRIVE.TRANS64.RED.A1T0 RZ, [UR4], RZ ;  /* 0x000000ffffff79a7 */ /* 0x000fe20008100404 */
[----:B------:R-:W-:Y:S05]  /*1a90*/  @P1 BRA `(.L_x_27) ;  /* 0x0000000000041947 */ /* 0x000fea0003800000 */
[----:B------:R-:W-:Y:S01]  /*1aa0*/  BPT.TRAP 0x1 ;  /* 0x000000040000795c */ /* 0x000fe20000300000 */
.L_x_27:
[----:B------:R-:W-:Y:S01]  /*1ab0*/  UIADD3 UR8, UR8, 0x1, URZ ;  /* 0x0000000108087890 */ /* 0x000fe2000fffe03f */
[C---:B------:R-:W-:Y:S01]  /*1ac0*/  ISETP.GT.AND P1, PT, R0.reuse, 0x1, PT ;  /* 0x000000010000780c */ /* 0x040fe20003f24270 */
[----:B------:R-:W-:Y:S01]  /*1ad0*/  UIADD3 UR9, UR9, 0x1, URZ ;  /* 0x0000000109097890 */ /* 0x000fe2000fffe03f */
[----:B------:R-:W-:Y:S01]  /*1ae0*/  VIADD R0, R0, 0xffffffff ;  /* 0xffffffff00007836 */ /* 0x000fe20000000000 */
[----:B------:R-:W-:Y:S02]  /*1af0*/  UISETP.NE.AND UP0, UPT, UR8, 0x5, UPT ;  /* 0x000000050800788c */ /* 0x000fe4000bf05270 */
[----:B------:R-:W-:Y:S02]  /*1b00*/  UISETP.NE.AND UP1, UPT, UR9, 0x5, UPT ;  /* 0x000000050900788c */ /* 0x000fe4000bf25270 */
[----:B------:R-:W-:Y:S02]  /*1b10*/  USEL UR4, URZ, 0x1, UP0 ;  /* 0x000000013f047887 */ /* 0x000fe40008000000 */
[----:B------:R-:W-:-:S02]  /*1b20*/  USEL UR8, UR8, URZ, UP0 ;  /* 0x0000003f08087287 */ /* 0x000fc40008000000 */
[----:B------:R-:W-:Y:S02]  /*1b30*/  USEL UR9, UR9, URZ, UP1 ;  /* 0x0000003f09097287 */ /* 0x000fe40008800000 */
[----:B------:R-:W-:Y:S01]  /*1b40*/  LOP3.LUT R5, R5, UR4, RZ, 0x3c, !PT ;  /* 0x0000000405057c12 */ /* 0x000fe2000f8e3cff */
[----:B------:R-:W-:Y:S09]  /*1b50*/  @P1 BRA `(.L_x_28) ;  /* 0xfffffffc00501947 */ /* 0x000ff2000383ffff */
.L_x_21:
[----:B------:R-:W3:Y:S01]  /*1b60*/  LDC R0, c[0x0][0x28c] ;  /* 0x0000a300ff007b82 */ /* 0x000ee20000000800 */
[----:B------:R4:W-:Y:S01]  /*1b70*/  SYNCS.ARRIVE.TRANS64.A1T0 RZ, [R62+UR47], RZ ;  /* 0x000000ff3eff79a7 */ /* 0x0009e2000810002f */
[----:B---3--:R-:W-:-:S13]  /*1b80*/  ISETP.GE.AND P1, PT, R0, 0x1, PT ;  /* 0x000000010000780c */ /* 0x008fda0003f26270 */
[----:B----4-:R-:W-:Y:S05]  /*1b90*/  @!P1 BRA `(.L_x_29) ;  /* 0x0000000000349947 */ /* 0x010fea0003800000 */
[----:B------:R-:W-:Y:S05]  /*1ba0*/  @!P0 BRA `(.L_x_30) ;  /* 0x0000000000048947 */ /* 0x000fea0003800000 */
[----:B------:R-:W-:Y:S01]  /*1bb0*/  BPT.TRAP 0x1 ;  /* 0x000000040000795c */ /* 0x000fe20000300000 */
.L_x_30:
[----:B------:R-:W-:Y:S01]  /*1bc0*/  UIADD3 UR6, UR43, UR38, URZ ;  /* 0x000000262b067290 */ /* 0x000fe2000fffe03f */
[----:B------:R-:W-:-:S03]  /*1bd0*/  ISETP.GT.U32.AND P0, PT, R16, 0x1, PT ;  /* 0x000000011000780c */ /* 0x000fc60003f04070 */
[----:B------:R-:W-:-:S04]  /*1be0*/  UIMAD.WIDE.U32 UR4, UR6, -0x33333333, URZ ;  /* 0xcccccccd060478a5 */ /* 0x000fc8000f8e003f */
[----:B------:R-:W-:-:S04]  /*1bf0*/  USHF.R.U32.HI UR4, URZ, 0x2, UR5 ;  /* 0x000000023f047899 */ /* 0x000fc80008011605 */
[----:B------:R-:W-:-:S04]  /*1c00*/  UIMAD UR6, UR4, -0x5, UR6 ;  /* 0xfffffffb040678a4 */ /* 0x000fc8000f8e0206 */
[----:B------:R-:W-:-:S04]  /*1c10*/  ULEA UR6, UR6, UR41, 0x3 ;  /* 0x0000002906067291 */ /* 0x000fc8000f8e183f */
[----:B------:R-:W-:-:S04]  /*1c20*/  UIADD3 UR6, UR6, 0x28, URZ ;  /* 0x0000002806067890 */ /* 0x000fc8000fffe03f */
[----:B------:R-:W-:-:S09]  /*1c30*/  UPRMT UR6, URZ, 0x654, UR6 ;  /* 0x000006543f067896 */ /* 0x000fd20008000006 */
[----:B------:R-:W-:Y:S01]  /*1c40*/  SYNCS.ARRIVE.TRANS64.RED.A1T0 RZ, [UR6], RZ ;  /* 0x000000ffffff79a7 */ /* 0x000fe20008100406 */
[----:B------:R-:W-:Y:S05]  /*1c50*/  @P0 BRA `(.L_x_29) ;  /* 0x0000000000040947 */ /* 0x000fea0003800000 */
[----:B------:R-:W-:Y:S01]  /*1c60*/  BPT.TRAP 0x1 ;  /* 0x000000040000795c */ /* 0x000fe20000300000 */
.L_x_29:
[----:B------:R-:W-:Y:S01]  /*1c70*/  SHF.L.U32 R0, R71, 0x1f, RZ ;  /* 0x0000001f47007819 */ /* 0x000fe200000006ff */
[----:B------:R-:W-:Y:S01]  /*1c80*/  UIADD3 UR38, UR46, UR38, URZ ;  /* 0x000000262e267290 */ /* 0x000fe2000fffe03f */
[----:B------:R-:W3:Y:S01]  /*1c90*/  LDC R7, c[0x0][0x288] ;  /* 0x0000a200ff077b82 */ /* 0x000ee20000000800 */
[----:B------:R-:W-:Y:S01]  /*1ca0*/  UISETP.GE.U32.AND UP1, UPT, UR46, 0x5, UPT ;  /* 0x000000052e00788c */ /* 0x000fe2000bf26070 */
[----:B------:R-:W-:Y:S01]  /*1cb0*/  IMAD.SHL.U32 R8, R60, 0x2, RZ ;  /* 0x000000023c087824 */ /* 0x000fe200078e00ff */
[----:B------:R-:W-:Y:S02]  /*1cc0*/  UISETP.GT.U32.AND UP0, UPT, UR38, 0x4, UPT ;  /* 0x000000042600788c */ /* 0x000fe4000bf04070 */
[----:B------:R-:W-:Y:S02]  /*1cd0*/  UIMAD.WIDE.U32 UR4, UR38, -0x33333333, URZ ;  /* 0xcccccccd260478a5 */ /* 0x000fe4000f8e003f */
[----:B------:R-:W-:Y:S01]  /*1ce0*/  UISETP.LT.U32.AND UP0, UPT, UR46, 0x5, UP0 ;  /* 0x000000052e00788c */ /* 0x000fe20008701070 */
[----:B------:R-:W4:Y:S01]  /*1cf0*/  SYNCS.PHASECHK.TRANS64.TRYWAIT P0, [R61+UR42+0x10], R0 ;  /* 0x000010003d0075a7 */ /* 0x000f22000800016a */
[----:B------:R-:W-:Y:S01]  /*1d00*/  USHF.R.U32.HI UR4, URZ, 0x2, UR5 ;  /* 0x000000023f047899 */ /* 0x000fe20008011605 */
[----:B------:R-:W-:Y:S01]  /*1d10*/  SHF.R.S32.HI R9, RZ, 0x1f, R8 ;  /* 0x0000001fff097819 */ /* 0x000fe20000011408 */
[----:B------:R-:W-:-:S02]  /*1d20*/  USEL UR6, URZ, 0x1, !UP0 ;  /* 0x000000013f067887 */ /* 0x000fc4000c000000 */
[----:B------:R-:W-:Y:S02]  /*1d30*/  UIMAD UR38, UR4, -0x5, UR38 ;  /* 0xfffffffb042678a4 */ /* 0x000fe4000f8e0226 */
[----:B------:R-:W-:-:S04]  /*1d40*/  ULOP3.LUT UR39, UR39, UR6, URZ, 0x3c, !UPT ;  /* 0x0000000627277292 */ /* 0x000fc8000f8e3c3f */
[----:B------:R-:W-:Y:S01]  /*1d50*/  @UP1 ULOP3.LUT UR39, UR39, 0x1, UR4, 0x78, !UPT ;  /* 0x0000000127271892 */ /* 0x000fe2000f8e7804 */
[----:B---34-:R-:W-:Y:S11]  /*1d60*/  @!P0 BRA `(.L_x_31) ;  /* 0x0000003800ec8947 */ /* 0x018ff60003800000 */
.L_x_122:
[----:B---3--:R-:W-:Y:S01]  /*1d70*/  IMAD.SHL.U32 R0, R19, 0x40, RZ ;  /* 0x0000004013007824 */ /* 0x008fe200078e00ff */
[----:B------:R-:W-:Y:S01]  /*1d80*/  ULDC UR6, c[0x0][0x284] ;  /* 0x0000a10000067ab9 */ /* 0x000fe20000000800 */
[----:B------:R-:W-:Y:S01]  /*1d90*/  IMAD.SHL.U32 R14, R22, 0x40, RZ ;  /* 0x00000040160e7824 */ /* 0x000fe200078e00ff */
[----:B------:R-:W-:Y:S01]  /*1da0*/  SHF.R.S32.HI R11, RZ, 0x1f, R2 ;  /* 0x0000001fff0b7819 */ /* 0x000fe20000011402 */
[----:B------:R-:W-:Y:S01]  /*1db0*/  ULDC.64 UR4, c[0x0][0x5d0] ;  /* 0x0001740000047ab9 */ /* 0x000fe20000000a00 */
[----:B------:R-:W-:Y:S01]  /*1dc0*/  ISETP.GE.AND P0, PT, R0, UR6, PT ;  /* 0x0000000600007c0c */ /* 0x000fe2000bf06270 */
[----:B--2---:R-:W-:Y:S01]  /*1dd0*/  IMAD.WIDE.U32 R4, R2, UR4, R8 ;  /* 0x0000000402047c25 */ /* 0x004fe2000f8e0008 */
[----:B------:R-:W-:Y:S02]  /*1de0*/  SHF.R.S32.HI R15, RZ, 0x1f, R14 ;  /* 0x0000001fff0f7819 */ /* 0x000fe4000001140e */
[C---:B------:R-:W-:Y:S01]  /*1df0*/  ISETP.GE.OR P0, PT, R14.reuse, R7, P0 ;  /* 0x000000070e00720c */ /* 0x040fe20000706670 */
[----:B-1----:R-:W-:Y:S01]  /*1e00*/  IMAD R3, R11, UR4, RZ ;  /* 0x000000040b037c24 */ /* 0x002fe2000f8e02ff */
[----:B------:R-:W-:-:S03]  /*1e10*/  IADD3 R4, P1, R14, R4, RZ ;  /* 0x000000040e047210 */ /* 0x000fc60007f3e0ff */
[----:B------:R-:W-:-:S05]  /*1e20*/  IMAD R3, R2, UR5, R3 ;  /* 0x0000000502037c24 */ /* 0x000fca000f8e0203 */
[----:B------:R-:W-:-:S03]  /*1e30*/  IADD3.X R5, R15, R5, R3, P1, !PT ;  /* 0x000000050f057210 */ /* 0x000fc60000ffe403 */
[----:B------:R-:W-:Y:S05]  /*1e40*/  @P0 BRA `(.L_x_32) ;  /* 0x0000002000b00947 */ /* 0x000fea0003800000 */
[----:B------:R-:W1:Y:S01]  /*1e50*/  LDC.64 R74, c[0x0][0x5c8] ;  /* 0x00017200ff4a7b82 */ /* 0x000e620000000a00 */
[----:B-----5:R-:W-:Y:S01]  /*1e60*/  FSETP.NEU.AND P0, PT, R57, RZ, PT ;  /* 0x000000ff3900720b */ /* 0x020fe20003f0d000 */
[----:B------:R-:W-:Y:S01]  /*1e70*/  IMAD R3, R60, -0x2, R7 ;  /* 0xfffffffe3c037824 */ /* 0x000fe200078e0207 */
[----:B------:R-:W-:Y:S01]  /*1e80*/  BSSY B0, `(.L_x_32) ;  /* 0x0000228000007945 */ /* 0x000fe20003800000 */
[----:B------:R-:W-:-:S04]  /*1e90*/  IMAD.WIDE R66, R19, 0x40, R58 ;  /* 0x0000004013427825 */ /* 0x000fc800078e023a */
[----:B------:R-:W-:Y:S02]  /*1ea0*/  IMAD.IADD R3, R3, 0x1, -R14 ;  /* 0x0000000103037824 */ /* 0x000fe400078e0a0e */
[----:B------:R-:W-:-:S03]  /*1eb0*/  IMAD.IADD R0, R65, 0x1, -R0 ;  /* 0x0000000141007824 */ /* 0x000fc600078e0a00 */
[----:B------:R-:W-:-:S04]  /*1ec0*/  ISETP.GT.AND P2, PT, R3, RZ, PT ;  /* 0x000000ff0300720c */ /* 0x000fc80003f44270 */
[----:B------:R-:W-:Y:S01]  /*1ed0*/  ISETP.GT.AND P1, PT, R0, RZ, P2 ;  /* 0x000000ff0000720c */ /* 0x000fe20001724270 */
[-C--:B-1----:R-:W-:Y:S02]  /*1ee0*/  IMAD R6, R67, R74.reuse, RZ ;  /* 0x0000004a43067224 */ /* 0x082fe400078e02ff */
[----:B------:R-:W-:-:S04]  /*1ef0*/  IMAD.WIDE.U32 R68, R66, R74, R4 ;  /* 0x0000004a42447225 */ /* 0x000fc800078e0004 */
[----:B------:R-:W-:-:S04]  /*1f00*/  IMAD R5, R66, R75, R6 ;  /* 0x0000004b42057224 */ /* 0x000fc800078e0206 */
[----:B------:R-:W-:Y:S01]  /*1f10*/  IMAD.IADD R7, R69, 0x1, R5 ;  /* 0x0000000145077824 */ /* 0x000fe200078e0205 */
[----:B------:R-:W-:Y:S06]  /*1f20*/  @!P0 BRA `(.L_x_33) ;  /* 0x0000001400e48947 */ /* 0x000fec0003800000 */
[----:B------:R-:W1:Y:S01]  /*1f30*/  LDC.64 R72, c[0x0][0x5b8] ;  /* 0x00016e00ff487b82 */ /* 0x000e620000000a00 */
[----:B------:R-:W-:-:S07]  /*1f40*/  ULDC.64 UR4, c[0x0][0x5c0] ;  /* 0x0001700000047ab9 */ /* 0x000fce0000000a00 */
[----:B------:R-:W2:Y:S08]  /*1f50*/  LDC.64 R76, c[0x0][0x5b0] ;  /* 0x00016c00ff4c7b82 */ /* 0x000eb00000000a00 */
[----:B------:R-:W0:Y:S01]  /*1f60*/  LDC.64 R78, c[0x0][0x5a8] ;  /* 0x00016a00ff4e7b82 */ /* 0x000e220000000a00 */
[-C--:B-1----:R-:W-:Y:S02]  /*1f70*/  IMAD R6, R11, R72.reuse, RZ ;  /* 0x000000480b067224 */ /* 0x082fe400078e02ff */
[----:B------:R-:W-:-:S04]  /*1f80*/  IMAD.WIDE.U32 R4, R2, R72, R8 ;  /* 0x0000004802047225 */ /* 0x000fc800078e0008 */
[----:B------:R-:W-:Y:S01]  /*1f90*/  IMAD R69, R2, R73, R6 ;  /* 0x0000004902457224 */ /* 0x000fe200078e0206 */
[----:B------:R-:W-:Y:S01]  /*1fa0*/  IADD3 R10, P0, R14, R4, RZ ;  /* 0x000000040e0a7210 */ /* 0x000fe20007f1e0ff */
[----:B--2---:R-:W-:-:S03]  /*1fb0*/  IMAD R4, R67, R76, RZ ;  /* 0x0000004c43047224 */ /* 0x004fc600078e02ff */
[----:B------:R-:W-:Y:S01]  /*1fc0*/  IADD3.X R11, R15, R5, R69, P0, !PT ;  /* 0x000000050f0b7210 */ /* 0x000fe200007fe445 */
[C---:B------:R-:W-:Y:S02]  /*1fd0*/  IMAD R73, R66.reuse, R77, R4 ;  /* 0x0000004d42497224 */ /* 0x040fe400078e0204 */
[----:B------:R-:W-:-:S04]  /*1fe0*/  IMAD.WIDE.U32 R4, R66, R76, R10 ;  /* 0x0000004c42047225 */ /* 0x000fc800078e000a */
[----:B------:R-:W-:Y:S01]  /*1ff0*/  IMAD.IADD R5, R5, 0x1, R73 ;  /* 0x0000000105057824 */ /* 0x000fe200078e0249 */
[----:B0-----:R-:W-:-:S04]  /*2000*/  LEA R12, P0, R4, R78, 0x1 ;  /* 0x0000004e040c7211 */ /* 0x001fc800078008ff */
[----:B------:R-:W-:-:S05]  /*2010*/  LEA.HI.X R13, R4, R79, R5, 0x1, P0 ;  /* 0x0000004f040d7211 */ /* 0x000fca00000f0c05 */
[----:B------:R-:W2:Y:S01]  /*2020*/  @P1 LDG.E.LTC128B.U16 R19, desc[UR36][R12.64] ;  /* 0x000000240c131981 */ /* 0x000ea2000c1e1520 */
[----:B------:R-:W-:Y:S01]  /*2030*/  IMAD.WIDE.U32 R4, R66, R76, R14 ;  /* 0x0000004c42047225 */ /* 0x000fe200078e000e */
[----:B------:R-:W-:Y:S02]  /*2040*/  BSSY B1, `(.L_x_34) ;  /* 0x0000015000017945 */ /* 0x000fe40003800000 */
[----:B------:R-:W-:-:S04]  /*2050*/  IADD3 R20, P0, R8, R4, RZ ;  /* 0x0000000408147210 */ /* 0x000fc80007f1e0ff */
[----:B------:R-:W-:Y:S02]  /*2060*/  IADD3.X R21, R9, R73, R5, P0, !PT ;  /* 0x0000004909157210 */ /* 0x000fe400007fe405 */
[----:B------:R-:W-:Y:S01]  /*2070*/  LEA R6, P0, R68, UR4, 0x1 ;  /* 0x0000000444067c11 */ /* 0x000fe2000f8008ff */
[----:B------:R-:W-:-:S03]  /*2080*/  IMAD.WIDE.U32 R20, R2, R72, R20 ;  /* 0x0000004802147225 */ /* 0x000fc600078e0014 */
[----:B------:R-:W-:Y:S02]  /*2090*/  LEA.HI.X R7, R68, UR5, R7, 0x1, P0 ;  /* 0x0000000544077c11 */ /* 0x000fe400080f0c07 */
[----:B------:R-:W-:-:S04]  /*20a0*/  ISETP.GT.AND P0, PT, R3, 0x1, PT ;  /* 0x000000010300780c */ /* 0x000fc80003f04270 */
[----:B------:R-:W-:Y:S01]  /*20b0*/  ISETP.GT.AND P3, PT, R0, RZ, P0 ;  /* 0x000000ff0000720c */ /* 0x000fe20000764270 */
[----:B--2---:R-:W-:-:S04]  /*20c0*/  IMAD.U32 R4, R19, 0x10000, RZ ;  /* 0x0001000013047824 */ /* 0x004fc800078e00ff */
[----:B------:R-:W-:Y:S01]  /*20d0*/  FMUL R5, R4, R57 ;  /* 0x0000003904057220 */ /* 0x000fe20000400000 */
[----:B------:R-:W-:-:S03]  /*20e0*/  LEA R4, P4, R20, R78, 0x1 ;  /* 0x0000004e14047211 */ /* 0x000fc600078808ff */
[----:B------:R-:W-:-:S05]  /*20f0*/  FFMA R5, R24, R56, R5 ;  /* 0x0000003818057223 */ /* 0x000fca0000000005 */
[----:B------:R-:W-:Y:S01]  /*2100*/  F2FP.BF16.F32.PACK_AB R12, RZ, R5 ;  /* 0x00000005ff0c723e */ /* 0x000fe200000010ff */
[----:B------:R-:W-:-:S03]  /*2110*/  IMAD.IADD R5, R69, 0x1, R21 ;  /* 0x0000000145057824 */ /* 0x000fc600078e0215 */
[----:B------:R-:W-:Y:S01]  /*2120*/  PRMT R13, R12, 0x7610, R13 ;  /* 0x000076100c0d7816 */ /* 0x000fe2000000000d */
[----:B------:R-:W-:Y:S01]  /*2130*/  IMAD.SHL.U32 R12, R76, 0x8, RZ ;  /* 0x000000084c0c7824 */ /* 0x000fe200078e00ff */
[----:B------:R-:W-:-:S03]  /*2140*/  LEA.HI.X R5, R20, R79, R5, 0x1, P4 ;  /* 0x0000004f14057211 */ /* 0x000fc600020f0c05 */
[----:B------:R0:W-:Y:S02]  /*2150*/  @P1 STG.E.U16 desc[UR36][R6.64], R13 ;  /* 0x0000000d06001986 */ /* 0x0001e4000c101524 */
[----:B0-----:R-:W-:Y:S01]  /*2160*/  SHF.L.U64.HI R13, R76, 0x3, R77 ;  /* 0x000000034c0d7819 */ /* 0x001fe2000001024d */
[----:B------:R-:W-:Y:S06]  /*2170*/  @!P3 BRA `(.L_x_35) ;  /* 0x000000000004b947 */ /* 0x000fec0003800000 */
[----:B------:R0:W5:Y:S02]  /*2180*/  LDG.E.LTC128B.U16 R19, desc[UR36][R4.64+0x2] ;  /* 0x0000022404137981 */ /* 0x000164000c1e1520 */
.L_x_35:
[----:B------:R-:W-:Y:S05]  /*2190*/  BSYNC B1 ;  /* 0x0000000000017941 */ /* 0x000fea0003800000 */
.L_x_34:
[----:B------:R-:W-:Y:S01]  /*21a0*/  IMAD.WIDE.U32 R66, R66, R76, R12 ;  /* 0x0000004c42427225 */ /* 0x000fe200078e000c */
[----:B------:R-:W-:-:S03]  /*21b0*/  ISETP.GT.AND P2, PT, R0, 0x8, P2 ;  /* 0x000000080000780c */ /* 0x000fc60001744270 */
[----:B-----5:R-:W-:Y:S01]  /*21c0*/  IMAD.U32 R20, R19, 0x10000, RZ ;  /* 0x0001000013147824 */ /* 0x020fe200078e00ff */
[----:B------:R-:W-:Y:S01]  /*21d0*/  IADD3 R10, P1, R10, R66, RZ ;  /* 0x000000420a0a7210 */ /* 0x000fe20007f3e0ff */
[----:B------:R-:W-:Y:S02]  /*21e0*/  IMAD.IADD R73, R73, 0x1, R67 ;  /* 0x0000000149497824 */ /* 0x000fe400078e0243 */
[----:B------:R-:W-:Y:S02]  /*21f0*/  FMUL R20, R20, R57 ;  /* 0x0000003914147220 */ /* 0x000fe40000400000 */
[----:B------:R-:W-:Y:S01]  /*2200*/  IMAD.X R11, R73, 0x1, R11, P1 ;  /* 0x00000001490b7824 */ /* 0x000fe200008e060b */
[----:B------:R-:W-:Y:S01]  /*2210*/  LEA R12, P1, R10, R78, 0x1 ;  /* 0x0000004e0a0c7211 */ /* 0x000fe200078208ff */
[----:B------:R-:W-:-:S03]  /*2220*/  FFMA R20, R25, R56, R20 ;  /* 0x0000003819147223 */ /* 0x000fc60000000014 */
[----:B------:R-:W-:Y:S02]  /*2230*/  LEA.HI.X R13, R10, R79, R11, 0x1, P1 ;  /* 0x0000004f0a0d7211 */ /* 0x000fe400008f0c0b */
[----:B------:R-:W-:-:S05]  /*2240*/  F2FP.BF16.F32.PACK_AB R20, RZ, R20 ;  /* 0x00000014ff14723e */ /* 0x000fca00000010ff */
[----:B------:R1:W-:Y:S04]  /*2250*/  @P3 STG.E.U16 desc[UR36][R6.64+0x2], R20 ;  /* 0x0000021406003986 */ /* 0x0003e8000c101524 */
[----:B------:R-:W2:Y:S01]  /*2260*/  @P2 LDG.E.LTC128B.U16 R19, desc[UR36][R12.64] ;  /* 0x000000240c132981 */ /* 0x000ea2000c1e1520 */
[----:B------:R-:W-:Y:S01]  /*2270*/  IADD3 R14, P1, P3, R8, R66, R14 ;  /* 0x00000042080e7210 */ /* 0x000fe20007b3e00e */
[----:B------:R-:W-:Y:S01]  /*2280*/  BSSY B1, `(.L_x_36) ;  /* 0x0000011000017945 */ /* 0x000fe20003800000 */
[C---:B------:R-:W-:Y:S02]  /*2290*/  SHF.L.U64.HI R11, R74.reuse, 0x4, R75 ;  /* 0x000000044a0b7819 */ /* 0x040fe4000001024b */
[----:B------:R-:W-:Y:S02]  /*22a0*/  IADD3.X R15, R9, R73, R15, P1, P3 ;  /* 0x00000049090f7210 */ /* 0x000fe40000fe640f */
[----:B------:R-:W-:-:S02]  /*22b0*/  LEA R10, P1, R74, R6, 0x4 ;  /* 0x000000064a0a7211 */ /* 0x000fc400078220ff */
[----:B------:R-:W-:Y:S01]  /*22c0*/  ISETP.GT.AND P0, PT, R0, 0x8, P0 ;  /* 0x000000080000780c */ /* 0x000fe20000704270 */
[----:B------:R-:W-:-:S04]  /*22d0*/  IMAD.WIDE.U32 R14, R2, R72, R14 ;  /* 0x00000048020e7225 */ /* 0x000fc800078e000e */
[----:B------:R-:W-:Y:S02]  /*22e0*/  IMAD.X R11, R11, 0x1, R7, P1 ;  /* 0x000000010b0b7824 */ /* 0x000fe400008e0607 */
[----:B------:R-:W-:Y:S02]  /*22f0*/  IMAD.IADD R2, R69, 0x1, R15 ;  /* 0x0000000145027824 */ /* 0x000fe400078e020f */
[----:B--2---:R-:W-:-:S04]  /*2300*/  IMAD.U32 R8, R19, 0x10000, RZ ;  /* 0x0001000013087824 */ /* 0x004fc800078e00ff */
[----:B------:R-:W-:Y:S01]  /*2310*/  FMUL R9, R8, R57 ;  /* 0x0000003908097220 */ /* 0x000fe20000400000 */
[----:B------:R-:W-:-:S03]  /*2320*/  LEA R8, P3, R14, R78, 0x1 ;  /* 0x0000004e0e087211 */ /* 0x000fc600078608ff */
[----:B------:R-:W-:-:S05]  /*2330*/  FFMA R9, R26, R56, R9 ;  /* 0x000000381a097223 */ /* 0x000fca0000000009 */
[----:B------:R-:W-:Y:S02]  /*2340*/  F2FP.BF16.F32.PACK_AB R12, RZ, R9 ;  /* 0x00000009ff0c723e */ /* 0x000fe400000010ff */
[----:B------:R-:W-:-:S03]  /*2350*/  LEA.HI.X R9, R14, R79, R2, 0x1, P3 ;  /* 0x0000004f0e097211 */ /* 0x000fc600018f0c02 */
[----:B------:R1:W-:Y:S01]  /*2360*/  @P2 STG.E.U16 desc[UR36][R10.64], R12 ;  /* 0x0000000c0a002986 */ /* 0x0003e2000c101524 */
[----:B------:R-:W-:Y:S05]  /*2370*/  @!P0 BRA `(.L_x_37) ;  /* 0x0000000000048947 */ /* 0x000fea0003800000 */
[----:B------:R2:W5:Y:S02]  /*2380*/  LDG.E.LTC128B.U16 R19, desc[UR36][R8.64+0x2] ;  /* 0x0000022408137981 */ /* 0x000564000c1e1520 */
.L_x_37:
[----:B------:R-:W-:Y:S05]  /*2390*/  BSYNC B1 ;  /* 0x0000000000017941 */ /* 0x000fea0003800000 */
.L_x_36:
[----:B-----5:R-:W-:Y:S01]  /*23a0*/  IMAD.U32 R2, R19, 0x10000, RZ ;  /* 0x0001000013027824 */ /* 0x020fe200078e00ff */
[----:B------:R-:W-:Y:S01]  /*23b0*/  ISETP.GT.AND P1, PT, R3, 0x8, PT ;  /* 0x000000080300780c */ /* 0x000fe20003f24270 */
[----:B------:R-:W-:Y:S02]  /*23c0*/  BSSY B1, `(.L_x_38) ;  /* 0x0000008000017945 */ /* 0x000fe40003800000 */
[----:B------:R-:W-:Y:S01]  /*23d0*/  FMUL R2, R2, R57 ;  /* 0x0000003902027220 */ /* 0x000fe20000400000 */
[----:B------:R-:W-:-:S03]  /*23e0*/  ISETP.GT.AND P2, PT, R0, RZ, P1 ;  /* 0x000000ff0000720c */ /* 0x000fc60000f44270 */
[----:B------:R-:W-:-:S05]  /*23f0*/  FFMA R2, R27, R56, R2 ;  /* 0x000000381b027223 */ /* 0x000fca0000000002 */
[----:B------:R-:W-:-:S05]  /*2400*/  F2FP.BF16.F32.PACK_AB R2, RZ, R2 ;  /* 0x00000002ff02723e */ /* 0x000fca00000010ff */
[----:B------:R3:W-:Y:S01]  /*2410*/  @P0 STG.E.U16 desc[UR36][R10.64+0x2], R2 ;  /* 0x000002020a000986 */ /* 0x0007e2000c101524 */
[----:B------:R-:W-:Y:S05]  /*2420*/  @!P2 BRA `(.L_x_39) ;  /* 0x000000000004a947 */ /* 0x000fea0003800000 */
[----:B------:R4:W5:Y:S02]  /*2430*/  LDG.E.LTC128B.U16 R19, desc[UR36][R4.64+0x10] ;  /* 0x0000102404137981 */ /* 0x000964000c1e1520 */
.L_x_39:
[----:B------:R-:W-:Y:S05]  /*2440*/  BSYNC B1 ;  /* 0x0000000000017941 */ /* 0x000fea0003800000 */
.L_x_38:
[----:B---3-5:R-:W-:Y:S01]  /*2450*/  IMAD.U32 R2, R19, 0x10000, RZ ;  /* 0x0001000013027824 */ /* 0x028fe200078e00ff */
        /* <DEDUP_REMOVED lines=9> */
.L_x_41:
[----:B------:R-:W-:Y:S05]  /*24f0*/  BSYNC B1 ;  /* 0x0000000000017941 */ /* 0x000fea0003800000 */
.L_x_40:
[----:B-----5:R-:W-:Y:S01]  /*2500*/  IMAD.U32 R2, R19, 0x10000, RZ ;  /* 0x0001000013027824 */ /* 0x020fe200078e00ff */
[----:B------:R-:W-:Y:S01]  /*2510*/  ISETP.GT.AND P1, PT, R0, 0x8, P1 ;  /* 0x000000080000780c */ /* 0x000fe20000f24270 */
[----:B------:R-:W-:Y:S02]  /*2520*/  BSSY B1, `(.L_x_42) ;  /* 0x0000007000017945 */ /* 0x000fe40003800000 */
[----:B------:R-:W-:-:S04]  /*2530*/  FMUL R2, R2, R57 ;  /* 0x0000003902027220 */ /* 0x000fc80000400000 */
[----:B------:R-:W-:-:S05]  /*2540*/  FFMA R2, R29, R56, R2 ;  /* 0x000000381d027223 */ /* 0x000fca0000000002 */
[----:B------:R-:W-:-:S05]  /*2550*/  F2FP.BF16.F32.PACK_AB R2, RZ, R2 ;  /* 0x00000002ff02723e */ /* 0x000fca00000010ff */
[----:B------:R0:W-:Y:S01]  /*2560*/  @P3 STG.E.U16 desc[UR36][R6.64+0x12], R2 ;  /* 0x0000120206003986 */ /* 0x0001e2000c101524 */
[----:B------:R-:W-:Y:S05]  /*2570*/  @!P1 BRA `(.L_x_43) ;  /* 0x0000000000049947 */ /* 0x000fea0003800000 */
[----:B------:R0:W5:Y:S02]  /*2580*/  LDG.E.LTC128B.U16 R19, desc[UR36][R8.64+0x10] ;  /* 0x0000102408137981 */ /* 0x000164000c1e1520 */
.L_x_43:
[----:B------:R-:W-:Y:S05]  /*2590*/  BSYNC B1 ;  /* 0x0000000000017941 */ /* 0x000fea0003800000 */
.L_x_42:
[----:B0----5:R-:W-:Y:S01]  /*25a0*/  IMAD.U32 R2, R19, 0x10000, RZ ;  /* 0x0001000013027824 */ /* 0x021fe200078e00ff */
[----:B------:R-:W-:Y:S01]  /*25b0*/  ISETP.GT.AND P0, PT, R0, 0x8, P0 ;  /* 0x000000080000780c */ /* 0x000fe20000704270 */
[----:B------:R-:W-:Y:S02]  /*25c0*/  BSSY B1, `(.L_x_44) ;  /* 0x0000007000017945 */ /* 0x000fe40003800000 */
[----:B---3--:R-:W-:-:S04]  /*25d0*/  FMUL R13, R2, R57 ;  /* 0x00000039020d7220 */ /* 0x008fc80000400000 */
[----:B------:R-:W-:-:S05]  /*25e0*/  FFMA R13, R30, R56, R13 ;  /* 0x000000381e0d7223 */ /* 0x000fca000000000d */
[----:B------:R-:W-:-:S05]  /*25f0*/  F2FP.BF16.F32.PACK_AB R13, RZ, R13 ;  /* 0x0000000dff0d723e */ /* 0x000fca00000010ff */
[----:B------:R0:W-:Y:S01]  /*2600*/  @P1 STG.E.U16 desc[UR36][R10.64+0x10], R13 ;  /* 0x0000100d0a001986 */ /* 0x0001e2000c101524 */
[----:B------:R-:W-:Y:S05]  /*2610*/  @!P0 BRA `(.L_x_45) ;  /* 0x0000000000048947 */ /* 0x000fea0003800000 */
[----:B------:R3:W5:Y:S02]  /*2620*/  LDG.E.LTC128B.U16 R19, desc[UR36][R8.64+0x12] ;  /* 0x0000122408137981 */ /* 0x000764000c1e1520 */
.L_x_45:
[----:B------:R-:W-:Y:S05]  /*2630*/  BSYNC B1 ;  /* 0x0000000000017941 */ /* 0x000fea0003800000 */
.L_x_44:
        /* <DEDUP_REMOVED lines=10> */
.L_x_47:
[----:B------:R-:W-:Y:S05]  /*26e0*/  BSYNC B1 ;  /* 0x0000000000017941 */ /* 0x000fea0003800000 */
.L_x_46:
[----:B0----5:R-:W-:Y:S01]  /*26f0*/  IMAD.U32 R2, R19, 0x10000, RZ ;  /* 0x0001000013027824 */ /* 0x021fe200078e00ff */
        /* <DEDUP_REMOVED lines=9> */
.L_x_49:
[----:B------:R-:W-:Y:S05]  /*2790*/  BSYNC B1 ;  /* 0x0000000000017941 */ /* 0x000fea0003800000 */
.L_x_48:
        /* <DEDUP_REMOVED lines=9> */
.L_x_51:
[----:B------:R-:W-:Y:S05]  /*2830*/  BSYNC B1 ;  /* 0x0000000000017941 */ /* 0x000fea0003800000 */
.L_x_50:
[----:B0----5:R-:W-:Y:S01]  /*2840*/  IMAD.U32 R2, R19, 0x10000, RZ ;  /* 0x0001000013027824 */ /* 0x021fe200078e00ff */
        /* <DEDUP_REMOVED lines=8> */
.L_x_53:
[----:B------:R-:W-:Y:S05]  /*28d0*/  BSYNC B1 ;  /* 0x0000000000017941 */ /* 0x000fea0003800000 */
.L_x_52:
        /* <DEDUP_REMOVED lines=10> */
.L_x_55:
[----:B------:R-:W-:Y:S05]  /*2980*/  BSYNC B1 ;  /* 0x0000000000017941 */ /* 0x000fea0003800000 */
.L_x_54:
        /* <DEDUP_REMOVED lines=10> */
.L_x_57:
[----:B------:R-:W-:Y:S05]  /*2a30*/  BSYNC B1 ;  /* 0x0000000000017941 */ /* 0x000fea0003800000 */
.L_x_56:
        /* <DEDUP_REMOVED lines=9> */
.L_x_59:
[----:B------:R-:W-:Y:S05]  /*2ad0*/  BSYNC B1 ;  /* 0x0000000000017941 */ /* 0x000fea0003800000 */
.L_x_58:
        /* <DEDUP_REMOVED lines=9> */
.L_x_61:
[----:B------:R-:W-:Y:S05]  /*2b70*/  BSYNC B1 ;  /* 0x0000000000017941 */ /* 0x000fea0003800000 */
.L_x_60:
        /* <DEDUP_REMOVED lines=10> */
.L_x_63:
[----:B------:R-:W-:Y:S05]  /*2c20*/  BSYNC B1 ;  /* 0x0000000000017941 */ /* 0x000fea0003800000 */
.L_x_62:
        /* <DEDUP_REMOVED lines=10> */
.L_x_65:
[----:B------:R-:W-:Y:S05]  /*2cd0*/  BSYNC B1 ;  /* 0x0000000000017941 */ /* 0x000fea0003800000 */
.L_x_64:
        /* <DEDUP_REMOVED lines=9> */
.L_x_67:
[----:B------:R-:W-:Y:S05]  /*2d70*/  BSYNC B1 ;  /* 0x0000000000017941 */ /* 0x000fea0003800000 */
.L_x_66:
        /* <DEDUP_REMOVED lines=9> */
.L_x_69:
[----:B------:R-:W-:Y:S05]  /*2e10*/  BSYNC B1 ;  /* 0x0000000000017941 */ /* 0x000fea0003800000 */
.L_x_68:
        /* <DEDUP_REMOVED lines=10> */
.L_x_71:
[----:B------:R-:W-:Y:S05]  /*2ec0*/  BSYNC B1 ;  /* 0x0000000000017941 */ /* 0x000fea0003800000 */
.L_x_70:
        /* <DEDUP_REMOVED lines=10> */
.L_x_73:
[----:B------:R-:W-:Y:S05]  /*2f70*/  BSYNC B1 ;  /* 0x0000000000017941 */ /* 0x000fea0003800000 */
.L_x_72:
        /* <DEDUP_REMOVED lines=9> */
.L_x_75:
[----:B------:R-:W-:Y:S05]  /*3010*/  BSYNC B1 ;  /* 0x0000000000017941 */ /* 0x000fea0003800000 */
.L_x_74:
        /* <DEDUP_REMOVED lines=9> */
.L_x_77:
[----:B------:R-:W-:Y:S05]  /*30b0*/  BSYNC B1 ;  /* 0x0000000000017941 */ /* 0x000fea0003800000 */
.L_x_76:
        /* <DEDUP_REMOVED lines=10> */
.L_x_79:
[----:B------:R-:W-:Y:S05]  /*3160*/  BSYNC B1 ;  /* 0x0000000000017941 */ /* 0x000fea0003800000 */
.L_x_78:
        /* <DEDUP_REMOVED lines=10> */
.L_x_81:
[----:B------:R-:W-:Y:S05]  /*3210*/  BSYNC B1 ;  /* 0x0000000000017941 */ /* 0x000fea0003800000 */
.L_x_80:
        /* <DEDUP_REMOVED lines=9> */
.L_x_83:
[----:B------:R-:W-:Y:S05]  /*32b0*/  BSYNC B1 ;  /* 0x0000000000017941 */ /* 0x000fea0003800000 */
.L_x_82:
        /* <DEDUP_REMOVED lines=9> */
.L_x_85:
[----:B------:R-:W-:Y:S05]  /*3350*/  BSYNC B1 ;  /* 0x0000000000017941 */ /* 0x000fea0003800000 */
.L_x_84:
        /* <DEDUP_REMOVED lines=10> */
.L_x_87:
[----:B------:R-:W-:Y:S05]  /*3400*/  BSYNC B1 ;  /* 0x0000000000017941 */ /* 0x000fea0003800000 */
.L_x_86:
[----:B0----5:R-:W-:Y:S01]  /*3410*/  IMAD.U32 R2, R19, 0x10000, RZ ;  /* 0x0001000013027824 */ /* 0x021fe200078e00ff */
[----:B------:R-:W-:Y:S01]  /*3420*/  ISETP.GT.AND P0, PT, R3, 0x39, PT ;  /* 0x000000390300780c */ /* 0x000fe20003f04270 */
[----:B------:R-:W-:Y:S01]  /*3430*/  @P2 IMAD.MOV.U32 R3, RZ, RZ, R7 ;  /* 0x000000ffff032224 */ /* 0x000fe200078e0007 */
[----:B------:R-:W-:Y:S01]  /*3440*/  BSSY B1, `(.L_x_88) ;  /* 0x0000009000017945 */ /* 0x000fe20003800000 */
[----:B------:R-:W-:Y:S01]  /*3450*/  FMUL R13, R2, R57 ;  /* 0x00000039020d7220 */ /* 0x000fe20000400000 */
[----:B------:R-:W-:Y:S01]  /*3460*/  @P2 IMAD.MOV.U32 R2, RZ, RZ, R6 ;  /* 0x000000ffff022224 */ /* 0x000fe200078e0006 */
[----:B------:R-:W-:Y:S02]  /*3470*/  ISETP.GT.AND P3, PT, R0, RZ, P0 ;  /* 0x000000ff0000720c */ /* 0x000fe40000764270 */
[----:B------:R-:W-:-:S05]  /*3480*/  FFMA R13, R52, R56, R13 ;  /* 0x00000038340d7223 */ /* 0x000fca000000000d */
[----:B------:R-:W-:-:S05]  /*3490*/  F2FP.BF16.F32.PACK_AB R13, RZ, R13 ;  /* 0x0000000dff0d723e */ /* 0x000fca00000010ff */
[----:B------:R0:W-:Y:S01]  /*34a0*/  @P2 STG.E.U16 desc[UR36][R2.64+0x70], R13 ;  /* 0x0000700d02002986 */ /* 0x0001e2000c101524 */
[----:B------:R-:W-:Y:S05]  /*34b0*/  @!P3 BRA `(.L_x_89) ;  /* 0x000000000004b947 */ /* 0x000fea0003800000 */
[----:B------:R0:W5:Y:S02]  /*34c0*/  LDG.E.LTC128B.U16 R19, desc[UR36][R4.64+0x72] ;  /* 0x0000722404137981 */ /* 0x000164000c1e1520 */
.L_x_89:
[----:B------:R-:W-:Y:S05]  /*34d0*/  BSYNC B1 ;  /* 0x0000000000017941 */ /* 0x000fea0003800000 */
.L_x_88:
        /* <DEDUP_REMOVED lines=9> */
.L_x_91:
[----:B------:R-:W-:Y:S05]  /*3570*/  BSYNC B1 ;  /* 0x0000000000017941 */ /* 0x000fea0003800000 */
.L_x_90:
[----:B0----5:R-:W-:Y:S01]  /*3580*/  IMAD.U32 R2, R19, 0x10000, RZ ;  /* 0x0001000013027824 */ /* 0x021fe200078e00ff */
[----:B------:R-:W-:Y:S01]  /*3590*/  ISETP.GT.AND P0, PT, R0, 0x8, P0 ;  /* 0x000000080000780c */ /* 0x000fe20000704270 */
[----:B------:R-:W-:Y:S02]  /*35a0*/  BSSY B1, `(.L_x_92) ;  /* 0x000000a000017945 */ /* 0x000fe40003800000 */
[----:B------:R-:W-:Y:S01]  /*35b0*/  FMUL R3, R2, R57 ;  /* 0x0000003902037220 */ /* 0x000fe20000400000 */
[----:B------:R-:W-:-:S03]  /*35c0*/  @P1 IMAD.MOV.U32 R2, RZ, RZ, R10 ;  /* 0x000000ffff021224 */ /* 0x000fc600078e000a */
[----:B------:R-:W-:-:S05]  /*35d0*/  FFMA R3, R54, R56, R3 ;  /* 0x0000003836037223 */ /* 0x000fca0000000003 */
[----:B------:R-:W-:-:S04]  /*35e0*/  F2FP.BF16.F32.PACK_AB R3, RZ, R3 ;  /* 0x00000003ff03723e */ /* 0x000fc800000010ff */
[----:B----4-:R-:W-:Y:S01]  /*35f0*/  PRMT R4, R3, 0x7610, R4 ;  /* 0x0000761003047816 */ /* 0x010fe20000000004 */
[----:B------:R-:W-:-:S05]  /*3600*/  @P1 IMAD.MOV.U32 R3, RZ, RZ, R11 ;  /* 0x000000ffff031224 */ /* 0x000fca00078e000b */
[----:B------:R0:W-:Y:S01]  /*3610*/  @P1 STG.E.U16 desc[UR36][R2.64+0x70], R4 ;  /* 0x0000700402001986 */ /* 0x0001e2000c101524 */
[----:B------:R-:W-:Y:S05]  /*3620*/  @!P0 BRA `(.L_x_93) ;  /* 0x0000000000048947 */ /* 0x000fea0003800000 */
[----:B------:R4:W5:Y:S02]  /*3630*/  LDG.E.LTC128B.U16 R19, desc[UR36][R8.64+0x72] ;  /* 0x0000722408137981 */ /* 0x000964000c1e1520 */
.L_x_93:
[----:B------:R-:W-:Y:S05]  /*3640*/  BSYNC B1 ;  /* 0x0000000000017941 */ /* 0x000fea0003800000 */
.L_x_92:
[----:B------:R-:W-:Y:S05]  /*3650*/  @!P0 BRA `(.L_x_94) ;  /* 0x0000000800a88947 */ /* 0x000fea0003800000 */
[----:B-----5:R-:W-:-:S04]  /*3660*/  IMAD.U32 R0, R19, 0x10000, RZ ;  /* 0x0001000013007824 */ /* 0x020fc800078e00ff */
[----:B------:R-:W-:-:S04]  /*3670*/  FMUL R0, R0, R57 ;  /* 0x0000003900007220 */ /* 0x000fc80000400000 */
[----:B------:R-:W-:-:S05]  /*3680*/  FFMA R0, R55, R56, R0 ;  /* 0x0000003837007223 */ /* 0x000fca0000000000 */
[----:B------:R-:W-:-:S05]  /*3690*/  F2FP.BF16.F32.PACK_AB R0, RZ, R0 ;  /* 0x00000000ff00723e */ /* 0x000fca00000010ff */
[----:B------:R0:W-:Y:S01]  /*36a0*/  STG.E.U16 desc[UR36][R10.64+0x72], R0 ;  /* 0x000072000a007986 */ /* 0x0001e2000c101524 */
[----:B------:R-:W-:Y:S05]  /*36b0*/  BRA `(.L_x_94) ;  /* 0x0000000800907947 */ /* 0x000fea0003800000 */
.L_x_33:
[----:B------:R-:W-:Y:S01]  /*36c0*/  ISETP.GT.AND P0, PT, R3, 0x1, PT ;  /* 0x000000010300780c */ /* 0x000fe20003f04270 */
[----:B------:R-:W-:Y:S01]  /*36d0*/  ULDC.64 UR4, c[0x0][0x5c0] ;  /* 0x0001700000047ab9 */ /* 0x000fe20000000a00 */
[-C--:B------:R-:W-:Y:S01]  /*36e0*/  FMUL R24, R24, R56.reuse ;  /* 0x0000003818187220 */ /* 0x080fe20000400000 */
[-C--:B------:R-:W-:Y:S01]  /*36f0*/  FMUL R25, R25, R56.reuse ;  /* 0x0000003819197220 */ /* 0x080fe20000400000 */
[----:B------:R-:W-:Y:S01]  /*3700*/  ISETP.GT.AND P3, PT, R0, RZ, P0 ;  /* 0x000000ff0000720c */ /* 0x000fe20000764270 */
[-C--:B------:R-:W-:Y:S01]  /*3710*/  FMUL R26, R26, R56.reuse ;  /* 0x000000381a1a7220 */ /* 0x080fe20000400000 */
[----:B------:R-:W-:Y:S01]  /*3720*/  LEA R4, P4, R68, UR4, 0x1 ;  /* 0x0000000444047c11 */ /* 0x000fe2000f8808ff */
[----:B------:R-:W-:Y:S01]  /*3730*/  FMUL R27, R27, R56 ;  /* 0x000000381b1b7220 */ /* 0x000fe20000400000 */
[----:B------:R-:W-:Y:S01]  /*3740*/  F2FP.BF16.F32.PACK_AB R24, RZ, R24 ;  /* 0x00000018ff18723e */ /* 0x000fe200000010ff */
[-C--:B------:R-:W-:Y:S01]  /*3750*/  FMUL R28, R28, R56.reuse ;  /* 0x000000381c1c7220 */ /* 0x080fe20000400000 */
[----:B------:R-:W-:Y:S01]  /*3760*/  LEA.HI.X R5, R68, UR5, R7, 0x1, P4 ;  /* 0x0000000544057c11 */ /* 0x000fe2000a0f0c07 */
[-C--:B------:R-:W-:Y:S01]  /*3770*/  FMUL R29, R29, R56.reuse ;  /* 0x000000381d1d7220 */ /* 0x080fe20000400000 */
[----:B------:R-:W-:Y:S01]  /*3780*/  F2FP.BF16.F32.PACK_AB R25, RZ, R25 ;  /* 0x00000019ff19723e */ /* 0x000fe200000010ff */
[-C--:B------:R-:W-:Y:S01]  /*3790*/  FMUL R30, R30, R56.reuse ;  /* 0x000000381e1e7220 */ /* 0x080fe20000400000 */
[----:B------:R-:W-:Y:S01]  /*37a0*/  SHF.L.U64.HI R75, R74, 0x4, R75 ;  /* 0x000000044a4b7819 */ /* 0x000fe2000001024b */
[----:B------:R-:W-:Y:S01]  /*37b0*/  @P1 STG.E.U16 desc[UR36][R4.64], R24 ;  /* 0x0000001804001986 */ /* 0x000fe2000c101524 */
[----:B------:R-:W-:Y:S01]  /*37c0*/  ISETP.GT.AND P1, PT, R3, 0x8, PT ;  /* 0x000000080300780c */ /* 0x000fe20003f24270 */
[----:B------:R-:W-:Y:S01]  /*37d0*/  FMUL R31, R31, R56 ;  /* 0x000000381f1f7220 */ /* 0x000fe20000400000 */
[----:B------:R-:W-:Y:S01]  /*37e0*/  ISETP.GT.AND P4, PT, R0, 0x8, P0 ;  /* 0x000000080000780c */ /* 0x000fe20000784270 */
[----:B------:R-:W-:Y:S01]  /*37f0*/  @P3 STG.E.U16 desc[UR36][R4.64+0x2], R25 ;  /* 0x0000021904003986 */ /* 0x000fe2000c101524 */
[----:B------:R-:W-:Y:S01]  /*3800*/  LEA R6, P3, R74, R4, 0x4 ;  /* 0x000000044a067211 */ /* 0x000fe200078620ff */
[-C--:B------:R-:W-:Y:S01]  /*3810*/  FMUL R32, R32, R56.reuse ;  /* 0x0000003820207220 */ /* 0x080fe20000400000 */
[C---:B------:R-:W-:Y:S01]  /*3820*/  ISETP.GT.AND P2, PT, R0.reuse, 0x8, P2 ;  /* 0x000000080000780c */ /* 0x040fe20001744270 */
[-C--:B------:R-:W-:Y:S01]  /*3830*/  FMUL R33, R33, R56.reuse ;  /* 0x0000003821217220 */ /* 0x080fe20000400000 */
[----:B------:R-:W-:Y:S01]  /*3840*/  ISETP.GT.AND P0, PT, R3, 0x9, PT ;  /* 0x000000090300780c */ /* 0x000fe20003f04270 */
[----:B------:R-:W-:Y:S01]  /*3850*/  IMAD.X R7, R75, 0x1, R5, P3 ;  /* 0x000000014b077824 */ /* 0x000fe200018e0605 */
[----:B------:R-:W-:Y:S01]  /*3860*/  ISETP.GT.AND P5, PT, R0, RZ, P1 ;  /* 0x000000ff0000720c */ /* 0x000fe20000fa4270 */
[-C--:B------:R-:W-:Y:S01]  /*3870*/  FMUL R34, R34, R56.reuse ;  /* 0x0000003822227220 */ /* 0x080fe20000400000 */
[----:B------:R-:W-:Y:S01]  /*3880*/  ISETP.GT.AND P3, PT, R0, RZ, P0 ;  /* 0x000000ff0000720c */ /* 0x000fe20000764270 */
[----:B------:R-:W-:Y:S01]  /*3890*/  FMUL R35, R35, R56 ;  /* 0x0000003823237220 */ /* 0x000fe20000400000 */
[----:B------:R-:W-:Y:S01]  /*38a0*/  F2FP.BF16.F32.PACK_AB R26, RZ, R26 ;  /* 0x0000001aff1a723e */ /* 0x000fe200000010ff */
[-C--:B------:R-:W-:Y:S01]  /*38b0*/  FMUL R36, R36, R56.reuse ;  /* 0x0000003824247220 */ /* 0x080fe20000400000 */
[----:B------:R-:W-:Y:S01]  /*38c0*/  F2FP.BF16.F32.PACK_AB R27, RZ, R27 ;  /* 0x0000001bff1b723e */ /* 0x000fe200000010ff */
[----:B------:R-:W-:Y:S01]  /*38d0*/  FMUL R37, R37, R56 ;  /* 0x0000003825257220 */ /* 0x000fe20000400000 */
[----:B------:R-:W-:Y:S01]  /*38e0*/  F2FP.BF16.F32.PACK_AB R28, RZ, R28 ;  /* 0x0000001cff1c723e */ /* 0x000fe200000010ff */
[----:B------:R-:W-:Y:S01]  /*38f0*/  @P2 STG.E.U16 desc[UR36][R6.64], R26 ;  /* 0x0000001a06002986 */ /* 0x000fe2000c101524 */
[----:B------:R-:W-:Y:S01]  /*3900*/  F2FP.BF16.F32.PACK_AB R29, RZ, R29 ;  /* 0x0000001dff1d723e */ /* 0x000fe200000010ff */
[-C--:B------:R-:W-:Y:S01]  /*3910*/  FMUL R38, R38, R56.reuse ;  /* 0x0000003826267220 */ /* 0x080fe20000400000 */
[C---:B------:R-:W-:Y:S01]  /*3920*/  ISETP.GT.AND P2, PT, R0.reuse, 0x8, P1 ;  /* 0x000000080000780c */ /* 0x040fe20000f44270 */
[----:B------:R-:W-:Y:S01]  /*3930*/  @P4 STG.E.U16 desc[UR36][R6.64+0x2], R27 ;  /* 0x0000021b06004986 */ /* 0x000fe2000c101524 */
[----:B------:R-:W-:Y:S01]  /*3940*/  ISETP.GT.AND P1, PT, R3, 0x10, PT ;  /* 0x000000100300780c */ /* 0x000fe20003f24270 */
[----:B------:R-:W-:Y:S01]  /*3950*/  FMUL R39, R39, R56 ;  /* 0x0000003827277220 */ /* 0x000fe20000400000 */
[----:B------:R-:W-:Y:S01]  /*3960*/  F2FP.BF16.F32.PACK_AB R30, RZ, R30 ;  /* 0x0000001eff1e723e */ /* 0x000fe200000010ff */
[----:B------:R-:W-:Y:S01]  /*3970*/  @P5 STG.E.U16 desc[UR36][R4.64+0x10], R28 ;  /* 0x0000101c04005986 */ /* 0x000fe2000c101524 */
[----:B------:R-:W-:Y:S01]  /*3980*/  ISETP.GT.AND P4, PT, R0, RZ, P1 ;  /* 0x000000ff0000720c */ /* 0x000fe20000f84270 */
[-C--:B------:R-:W-:Y:S01]  /*3990*/  FMUL R40, R40, R56.reuse ;  /* 0x0000003828287220 */ /* 0x080fe20000400000 */
[----:B------:R-:W-:Y:S01]  /*39a0*/  F2FP.BF16.F32.PACK_AB R31, RZ, R31 ;  /* 0x0000001fff1f723e */ /* 0x000fe200000010ff */
[----:B------:R-:W-:Y:S01]  /*39b0*/  @P3 STG.E.U16 desc[UR36][R4.64+0x12], R29 ;  /* 0x0000121d04003986 */ /* 0x000fe2000c101524 */
[----:B------:R-:W-:Y:S01]  /*39c0*/  ISETP.GT.AND P3, PT, R0, 0x8, P0 ;  /* 0x000000080000780c */ /* 0x000fe20000764270 */
[----:B------:R-:W-:Y:S01]  /*39d0*/  FMUL R41, R41, R56 ;  /* 0x0000003829297220 */ /* 0x000fe20000400000 */
[----:B------:R-:W-:Y:S01]  /*39e0*/  ISETP.GT.AND P0, PT, R3, 0x11, PT ;  /* 0x000000110300780c */ /* 0x000fe20003f04270 */
[----:B------:R-:W-:Y:S01]  /*39f0*/  @P2 STG.E.U16 desc[UR36][R6.64+0x10], R30 ;  /* 0x0000101e06002986 */ /* 0x000fe2000c101524 */
[----:B------:R-:W-:Y:S01]  /*3a00*/  F2FP.BF16.F32.PACK_AB R32, RZ, R32 ;  /* 0x00000020ff20723e */ /* 0x000fe200000010ff */
[-C--:B------:R-:W-:Y:S01]  /*3a10*/  FMUL R42, R42, R56.reuse ;  /* 0x000000382a2a7220 */ /* 0x080fe20000400000 */
[C---:B------:R-:W-:Y:S01]  /*3a20*/  ISETP.GT.AND P5, PT, R0.reuse, RZ, P0 ;  /* 0x000000ff0000720c */ /* 0x040fe200007a4270 */
[-C--:B------:R-:W-:Y:S01]  /*3a30*/  FMUL R43, R43, R56.reuse ;  /* 0x000000382b2b7220 */ /* 0x080fe20000400000 */
[----:B------:R-:W-:Y:S01]  /*3a40*/  ISETP.GT.AND P2, PT, R0, 0x8, P1 ;  /* 0x000000080000780c */ /* 0x000fe20000f44270 */
[-C--:B------:R-:W-:Y:S01]  /*3a50*/  FMUL R44, R44, R56.reuse ;  /* 0x000000382c2c7220 */ /* 0x080fe20000400000 */
[----:B------:R-:W-:Y:S01]  /*3a60*/  ISETP.GT.AND P1, PT, R3, 0x18, PT ;  /* 0x000000180300780c */ /* 0x000fe20003f24270 */
[-C--:B------:R-:W-:Y:S01]  /*3a70*/  FMUL R45, R45, R56.reuse ;  /* 0x000000382d2d7220 */ /* 0x080fe20000400000 */
[----:B------:R-:W-:Y:S01]  /*3a80*/  F2FP.BF16.F32.PACK_AB R33, RZ, R33 ;  /* 0x00000021ff21723e */ /* 0x000fe200000010ff */
[----:B------:R-:W-:Y:S01]  /*3a90*/  @P3 STG.E.U16 desc[UR36][R6.64+0x12], R31 ;  /* 0x0000121f06003986 */ /* 0x000fe2000c101524 */
[----:B------:R-:W-:Y:S01]  /*3aa0*/  ISETP.GT.AND P3, PT, R0, 0x8, P0 ;  /* 0x000000080000780c */ /* 0x000fe20000764270 */
[-C--:B------:R-:W-:Y:S01]  /*3ab0*/  FMUL R46, R46, R56.reuse ;  /* 0x000000382e2e7220 */ /* 0x080fe20000400000 */
[----:B------:R-:W-:Y:S01]  /*3ac0*/  ISETP.GT.AND P0, PT, R3, 0x19, PT ;  /* 0x000000190300780c */ /* 0x000fe20003f04270 */
[----:B------:R-:W-:Y:S01]  /*3ad0*/  @P4 STG.E.U16 desc[UR36][R4.64+0x20], R32 ;  /* 0x0000202004004986 */ /* 0x000fe2000c101524 */
[C---:B------:R-:W-:Y:S01]  /*3ae0*/  ISETP.GT.AND P4, PT, R0.reuse, RZ, P1 ;  /* 0x000000ff0000720c */ /* 0x040fe20000f84270 */
[----:B------:R-:W-:Y:S01]  /*3af0*/  FMUL R47, R47, R56 ;  /* 0x000000382f2f7220 */ /* 0x000fe20000400000 */
[----:B------:R-:W-:Y:S01]  /*3b00*/  F2FP.BF16.F32.PACK_AB R34, RZ, R34 ;  /* 0x00000022ff22723e */ /* 0x000fe200000010ff */
[----:B------:R-:W-:Y:S01]  /*3b10*/  @P5 STG.E.U16 desc[UR36][R4.64+0x22], R33 ;  /* 0x0000222104005986 */ /* 0x000fe2000c101524 */
[----:B------:R-:W-:Y:S01]  /*3b20*/  ISETP.GT.AND P5, PT, R0, RZ, P0 ;  /* 0x000000ff0000720c */ /* 0x000fe200007a4270 */
[----:B------:R-:W-:Y:S01]  /*3b30*/  FMUL R48, R48, R56 ;  /* 0x0000003830307220 */ /* 0x000fe20000400000 */
[----:B------:R-:W-:Y:S01]  /*3b40*/  F2FP.BF16.F32.PACK_AB R35, RZ, R35 ;  /* 0x00000023ff23723e */ /* 0x000fe200000010ff */
[----:B------:R-:W-:Y:S01]  /*3b50*/  @P2 STG.E.U16 desc[UR36][R6.64+0x20], R34 ;  /* 0x0000202206002986 */ /* 0x000fe2000c101524 */
[----:B------:R-:W-:Y:S01]  /*3b60*/  F2FP.BF16.F32.PACK_AB R36, RZ, R36 ;  /* 0x00000024ff24723e */ /* 0x000fe200000010ff */
[-C--:B------:R-:W-:Y:S01]  /*3b70*/  FMUL R49, R49, R56.reuse ;  /* 0x0000003831317220 */ /* 0x080fe20000400000 */
[----:B------:R-:W-:Y:S01]  /*3b80*/  ISETP.GT.AND P2, PT, R0, 0x8, P1 ;  /* 0x000000080000780c */ /* 0x000fe20000f44270 */
[----:B------:R-:W-:Y:S01]  /*3b90*/  @P3 STG.E.U16 desc[UR36][R6.64+0x22], R35 ;  /* 0x0000222306003986 */ /* 0x000fe2000c101524 */
[----:B------:R-:W-:Y:S01]  /*3ba0*/  ISETP.GT.AND P1, PT, R3, 0x20, PT ;  /* 0x000000200300780c */ /* 0x000fe20003f24270 */
[-C--:B------:R-:W-:Y:S01]  /*3bb0*/  FMUL R50, R50, R56.reuse ;  /* 0x0000003832327220 */ /* 0x080fe20000400000 */
[----:B------:R-:W-:Y:S01]  /*3bc0*/  F2FP.BF16.F32.PACK_AB R37, RZ, R37 ;  /* 0x00000025ff25723e */ /* 0x000fe200000010ff */
[----:B------:R-:W-:Y:S01]  /*3bd0*/  @P4 STG.E.U16 desc[UR36][R4.64+0x30], R36 ;  /* 0x0000302404004986 */ /* 0x000fe2000c101524 */
[C---:B------:R-:W-:Y:S01]  /*3be0*/  ISETP.GT.AND P3, PT, R0.reuse, 0x8, P0 ;  /* 0x000000080000780c */ /* 0x040fe20000764270 */
[-C--:B------:R-:W-:Y:S01]  /*3bf0*/  FMUL R51, R51, R56.reuse ;  /* 0x0000003833337220 */ /* 0x080fe20000400000 */
[----:B------:R-:W-:Y:S01]  /*3c00*/  ISETP.GT.AND P0, PT, R3, 0x21, PT ;  /* 0x000000210300780c */ /* 0x000fe20003f04270 */
[----:B------:R-:W-:Y:S01]  /*3c10*/  @P5 STG.E.U16 desc[UR36][R4.64+0x32], R37 ;  /* 0x0000322504005986 */ /* 0x000fe2000c101524 */
        /* <DEDUP_REMOVED lines=10> */
[----:B------:R-:W-:-:S02]  /*3cc0*/  F2FP.BF16.F32.PACK_AB R41, RZ, R41 ;  /* 0x00000029ff29723e */ /* 0x000fc400000010ff */
[C---:B------:R-:W-:Y:S01]  /*3cd0*/  ISETP.GT.AND P1, PT, R0.reuse, 0x8, P1 ;  /* 0x000000080000780c */ /* 0x040fe20000f24270 */
[----:B------:R-:W-:Y:S01]  /*3ce0*/  @P3 STG.E.U16 desc[UR36][R6.64+0x32], R39 ;  /* 0x0000322706003986 */ /* 0x000fe2000c101524 */
[C---:B------:R-:W-:Y:S02]  /*3cf0*/  ISETP.GT.AND P2, PT, R0.reuse, 0x8, P0 ;  /* 0x000000080000780c */ /* 0x040fe40000744270 */
[C---:B------:R-:W-:Y:S01]  /*3d00*/  ISETP.GT.AND P0, PT, R3.reuse, 0x29, PT ;  /* 0x000000290300780c */ /* 0x040fe20003f04270 */
[----:B------:R-:W-:Y:S01]  /*3d10*/  @P4 STG.E.U16 desc[UR36][R4.64+0x40], R40 ;  /* 0x0000402804004986 */ /* 0x000fe2000c101524 */
[----:B------:R-:W-:Y:S02]  /*3d20*/  ISETP.GT.AND P4, PT, R3, 0x28, PT ;  /* 0x000000280300780c */ /* 0x000fe40003f84270 */
[----:B------:R-:W-:Y:S01]  /*3d30*/  F2FP.BF16.F32.PACK_AB R42, RZ, R42 ;  /* 0x0000002aff2a723e */ /* 0x000fe200000010ff */
[----:B------:R-:W-:Y:S01]  /*3d40*/  @P5 STG.E.U16 desc[UR36][R4.64+0x42], R41 ;  /* 0x0000422904005986 */ /* 0x000fe2000c101524 */
[----:B------:R-:W-:-:S02]  /*3d50*/  ISETP.GT.AND P5, PT, R0, RZ, P4 ;  /* 0x000000ff0000720c */ /* 0x000fc400027a4270 */
[C---:B------:R-:W-:Y:S01]  /*3d60*/  ISETP.GT.AND P3, PT, R0.reuse, RZ, P0 ;  /* 0x000000ff0000720c */ /* 0x040fe20000764270 */
[----:B------:R-:W-:Y:S01]  /*3d70*/  @P1 STG.E.U16 desc[UR36][R6.64+0x40], R42 ;  /* 0x0000402a06001986 */ /* 0x000fe2000c101524 */
[----:B------:R-:W-:Y:S02]  /*3d80*/  F2FP.BF16.F32.PACK_AB R43, RZ, R43 ;  /* 0x0000002bff2b723e */ /* 0x000fe400000010ff */
[----:B------:R-:W-:Y:S02]  /*3d90*/  F2FP.BF16.F32.PACK_AB R44, RZ, R44 ;  /* 0x0000002cff2c723e */ /* 0x000fe400000010ff */
[C---:B------:R-:W-:Y:S01]  /*3da0*/  ISETP.GT.AND P4, PT, R0.reuse, 0x8, P4 ;  /* 0x000000080000780c */ /* 0x040fe20002784270 */
[----:B------:R-:W-:Y:S01]  /*3db0*/  @P2 STG.E.U16 desc[UR36][R6.64+0x42], R43 ;  /* 0x0000422b06002986 */ /* 0x000fe2000c101524 */
[----:B------:R-:W-:Y:S02]  /*3dc0*/  F2FP.BF16.F32.PACK_AB R45, RZ, R45 ;  /* 0x0000002dff2d723e */ /* 0x000fe400000010ff */
[----:B------:R-:W-:Y:S01]  /*3dd0*/  ISETP.GT.AND P2, PT, R3, 0x31, PT ;  /* 0x000000310300780c */ /* 0x000fe20003f44270 */
[----:B------:R-:W-:Y:S01]  /*3de0*/  @P5 STG.E.U16 desc[UR36][R4.64+0x50], R44 ;  /* 0x0000502c04005986 */ /* 0x000fe2000c101524 */
[----:B------:R-:W-:-:S02]  /*3df0*/  ISETP.GT.AND P5, PT, R0, 0x8, P0 ;  /* 0x000000080000780c */ /* 0x000fc400007a4270 */
[C---:B------:R-:W-:Y:S01]  /*3e00*/  ISETP.GT.AND P1, PT, R3.reuse, 0x38, PT ;  /* 0x000000380300780c */ /* 0x040fe20003f24270 */
[----:B------:R-:W-:Y:S01]  /*3e10*/  @P3 STG.E.U16 desc[UR36][R4.64+0x52], R45 ;  /* 0x0000522d04003986 */ /* 0x000fe2000c101524 */
[C---:B------:R-:W-:Y:S02]  /*3e20*/  ISETP.GT.AND P3, PT, R3.reuse, 0x30, PT ;  /* 0x000000300300780c */ /* 0x040fe40003f64270 */
[----:B------:R-:W-:Y:S01]  /*3e30*/  ISETP.GT.AND P0, PT, R3, 0x39, PT ;  /* 0x000000390300780c */ /* 0x000fe20003f04270 */
[----:B------:R-:W-:Y:S01]  /*3e40*/  @P4 IMAD.MOV.U32 R2, RZ, RZ, R6 ;  /* 0x000000ffff024224 */ /* 0x000fe200078e0006 */
[----:B------:R-:W-:Y:S01]  /*3e50*/  F2FP.BF16.F32.PACK_AB R46, RZ, R46 ;  /* 0x0000002eff2e723e */ /* 0x000fe200000010ff */
[----:B------:R-:W-:Y:S01]  /*3e60*/  @P4 IMAD.MOV.U32 R3, RZ, RZ, R7 ;  /* 0x000000ffff034224 */ /* 0x000fe200078e0007 */
[----:B------:R-:W-:Y:S02]  /*3e70*/  F2FP.BF16.F32.PACK_AB R47, RZ, R47 ;  /* 0x0000002fff2f723e */ /* 0x000fe400000010ff */
[----:B------:R-:W-:-:S02]  /*3e80*/  F2FP.BF16.F32.PACK_AB R48, RZ, R48 ;  /* 0x00000030ff30723e */ /* 0x000fc400000010ff */
[----:B------:R1:W-:Y:S01]  /*3e90*/  @P4 STG.E.U16 desc[UR36][R2.64+0x50], R46 ;  /* 0x0000502e02004986 */ /* 0x0003e2000c101524 */
[C---:B------:R-:W-:Y:S02]  /*3ea0*/  ISETP.GT.AND P4, PT, R0.reuse, RZ, P2 ;  /* 0x000000ff0000720c */ /* 0x040fe40001784270 */
[----:B------:R-:W-:Y:S02]  /*3eb0*/  F2FP.BF16.F32.PACK_AB R49, RZ, R49 ;  /* 0x00000031ff31723e */ /* 0x000fe400000010ff */
[----:B------:R-:W-:Y:S02]  /*3ec0*/  ISETP.GT.AND P2, PT, R0, 0x8, P2 ;  /* 0x000000080000780c */ /* 0x000fe40001744270 */
[----:B------:R-:W-:Y:S02]  /*3ed0*/  F2FP.BF16.F32.PACK_AB R50, RZ, R50 ;  /* 0x00000032ff32723e */ /* 0x000fe400000010ff */
[----:B------:R-:W-:Y:S02]  /*3ee0*/  F2FP.BF16.F32.PACK_AB R51, RZ, R51 ;  /* 0x00000033ff33723e */ /* 0x000fe400000010ff */
[----:B------:R-:W-:Y:S01]  /*3ef0*/  F2FP.BF16.F32.PACK_AB R52, RZ, R52 ;  /* 0x00000034ff34723e */ /* 0x000fe200000010ff */
[----:B-1----:R-:W-:Y:S01]  /*3f00*/  @P5 IMAD.MOV.U32 R2, RZ, RZ, R6 ;  /* 0x000000ffff025224 */ /* 0x002fe200078e0006 */
[----:B------:R-:W-:Y:S01]  /*3f10*/  F2FP.BF16.F32.PACK_AB R53, RZ, R53 ;  /* 0x00000035ff35723e */ /* 0x000fe200000010ff */
[----:B------:R-:W-:Y:S01]  /*3f20*/  @P5 IMAD.MOV.U32 R3, RZ, RZ, R7 ;  /* 0x000000ffff035224 */ /* 0x000fe200078e0007 */
[----:B------:R-:W-:-:S02]  /*3f30*/  F2FP.BF16.F32.PACK_AB R54, RZ, R54 ;  /* 0x00000036ff36723e */ /* 0x000fc400000010ff */
[----:B------:R-:W-:Y:S02]  /*3f40*/  F2FP.BF16.F32.PACK_AB R55, RZ, R55 ;  /* 0x00000037ff37723e */ /* 0x000fe400000010ff */
[----:B------:R1:W-:Y:S01]  /*3f50*/  @P5 STG.E.U16 desc[UR36][R2.64+0x52], R47 ;  /* 0x0000522f02005986 */ /* 0x0003e2000c101524 */
[C---:B------:R-:W-:Y:S02]  /*3f60*/  ISETP.GT.AND P5, PT, R0.reuse, RZ, P3 ;  /* 0x000000ff0000720c */ /* 0x040fe40001fa4270 */
[----:B------:R-:W-:-:S11]  /*3f70*/  ISETP.GT.AND P3, PT, R0, 0x8, P3 ;  /* 0x000000080000780c */ /* 0x000fd60001f64270 */
[----:B-1----:R-:W-:Y:S02]  /*3f80*/  @P5 IMAD.MOV.U32 R2, RZ, RZ, R4 ;  /* 0x000000ffff025224 */ /* 0x002fe400078e0004 */
[----:B------:R-:W-:-:S05]  /*3f90*/  @P5 IMAD.MOV.U32 R3, RZ, RZ, R5 ;  /* 0x000000ffff035224 */ /* 0x000fca00078e0005 */
[----:B------:R1:W-:Y:S01]  /*3fa0*/  @P5 STG.E.U16 desc[UR36][R2.64+0x60], R48 ;  /* 0x0000603002005986 */ /* 0x0003e2000c101524 */
[C---:B------:R-:W-:Y:S02]  /*3fb0*/  ISETP.GT.AND P5, PT, R0.reuse, RZ, P0 ;  /* 0x000000ff0000720c */ /* 0x040fe400007a4270 */
[----:B------:R-:W-:Y:S01]  /*3fc0*/  ISETP.GT.AND P0, PT, R0, 0x8, P0 ;  /* 0x000000080000780c */ /* 0x000fe20000704270 */
[----:B-1----:R-:W-:Y:S02]  /*3fd0*/  @P4 IMAD.MOV.U32 R2, RZ, RZ, R4 ;  /* 0x000000ffff024224 */ /* 0x002fe400078e0004 */
[----:B------:R-:W-:-:S05]  /*3fe0*/  @P4 IMAD.MOV.U32 R3, RZ, RZ, R5 ;  /* 0x000000ffff034224 */ /* 0x000fca00078e0005 */
[----:B------:R1:W-:Y:S01]  /*3ff0*/  @P4 STG.E.U16 desc[UR36][R2.64+0x62], R49 ;  /* 0x0000623102004986 */ /* 0x0003e2000c101524 */
[C---:B------:R-:W-:Y:S02]  /*4000*/  ISETP.GT.AND P4, PT, R0.reuse, RZ, P1 ;  /* 0x000000ff0000720c */ /* 0x040fe40000f84270 */
[----:B------:R-:W-:Y:S01]  /*4010*/  ISETP.GT.AND P1, PT, R0, 0x8, P1 ;  /* 0x000000080000780c */ /* 0x000fe20000f24270 */
[----:B-1----:R-:W-:Y:S02]  /*4020*/  @P3 IMAD.MOV.U32 R2, RZ, RZ, R6 ;  /* 0x000000ffff023224 */ /* 0x002fe400078e0006 */
[----:B------:R-:W-:-:S05]  /*4030*/  @P3 IMAD.MOV.U32 R3, RZ, RZ, R7 ;  /* 0x000000ffff033224 */ /* 0x000fca00078e0007 */
[----:B------:R1:W-:Y:S02]  /*4040*/  @P3 STG.E.U16 desc[UR36][R2.64+0x60], R50 ;  /* 0x0000603202003986 */ /* 0x0003e4000c101524 */
[----:B-1----:R-:W-:Y:S02]  /*4050*/  @P2 IMAD.MOV.U32 R2, RZ, RZ, R6 ;  /* 0x000000ffff022224 */ /* 0x002fe400078e0006 */
[----:B------:R-:W-:-:S05]  /*4060*/  @P2 IMAD.MOV.U32 R3, RZ, RZ, R7 ;  /* 0x000000ffff032224 */ /* 0x000fca00078e0007 */
[----:B------:R1:W-:Y:S02]  /*4070*/  @P2 STG.E.U16 desc[UR36][R2.64+0x62], R51 ;  /* 0x0000623302002986 */ /* 0x0003e4000c101524 */
[----:B-1----:R-:W-:Y:S02]  /*4080*/  @P4 IMAD.MOV.U32 R2, RZ, RZ, R4 ;  /* 0x000000ffff024224 */ /* 0x002fe400078e0004 */
[----:B------:R-:W-:-:S05]  /*4090*/  @P4 IMAD.MOV.U32 R3, RZ, RZ, R5 ;  /* 0x000000ffff034224 */ /* 0x000fca00078e0005 */
[----:B------:R1:W-:Y:S04]  /*40a0*/  @P4 STG.E.U16 desc[UR36][R2.64+0x70], R52 ;  /* 0x0000703402004986 */ /* 0x0003e8000c101524 */
[----:B------:R2:W-:Y:S01]  /*40b0*/  @P5 STG.E.U16 desc[UR36][R4.64+0x72], R53 ;  /* 0x0000723504005986 */ /* 0x0005e2000c101524 */
[----:B-1----:R-:W-:Y:S02]  /*40c0*/  @P1 IMAD.MOV.U32 R2, RZ, RZ, R6 ;  /* 0x000000ffff021224 */ /* 0x002fe400078e0006 */
[----:B------:R-:W-:-:S05]  /*40d0*/  @P1 IMAD.MOV.U32 R3, RZ, RZ, R7 ;  /* 0x000000ffff031224 */ /* 0x000fca00078e0007 */
[----:B------:R2:W-:Y:S04]  /*40e0*/  @P1 STG.E.U16 desc[UR36][R2.64+0x70], R54 ;  /* 0x0000703602001986 */ /* 0x0005e8000c101524 */
[----:B------:R2:W-:Y:S02]  /*40f0*/  @P0 STG.E.U16 desc[UR36][R6.64+0x72], R55 ;  /* 0x0000723706000986 */ /* 0x0005e4000c101524 */
.L_x_94:
[----:B------:R-:W-:Y:S05]  /*4100*/  BSYNC B0 ;  /* 0x0000000000007941 */ /* 0x000fea0003800000 */
.L_x_32:
[----:B0-2---:R-:W2:Y:S01]  /*4110*/  LDL.64 R2, [R1] ;  /* 0x0000000001027983 */ /* 0x005ea20000100a00 */
[----:B------:R-:W-:Y:S01]  /*4120*/  ULDC.64 UR4, c[0x0][0x650] ;  /* 0x0001940000047ab9 */ /* 0x000fe20000000a00 */
[----:B------:R0:W-:Y:S01]  /*4130*/  SYNCS.ARRIVE.TRANS64.A1T0 RZ, [R64+UR47], RZ ;  /* 0x000000ff40ff79a7 */ /* 0x0001e2000810002f */
[----:B------:R-:W-:Y:S01]  /*4140*/  PRMT R0, RZ, 0x7610, R0 ;  /* 0x00007610ff007816 */ /* 0x000fe20000000000 */
[----:B-----5:R-:W-:Y:S02]  /*4150*/  IMAD.MOV.U32 R19, RZ, RZ, -0x1 ;  /* 0xffffffffff137424 */ /* 0x020fe400078e00ff */
[----:B------:R-:W-:Y:S01]  /*4160*/  IMAD.MOV.U32 R22, RZ, RZ, -0x1 ;  /* 0xffffffffff167424 */ /* 0x000fe200078e00ff */
[----:B--2---:R-:W-:-:S04]  /*4170*/  LEA R18, P0, R2, R18, 0x1 ;  /* 0x0000001202127211 */ /* 0x004fc800078008ff */
[----:B------:R-:W-:Y:S01]  /*4180*/  LEA.HI.X R17, R2, R17, R23, 0x1, P0 ;  /* 0x0000001102117211 */ /* 0x000fe200000f0c17 */
[----:B------:R-:W-:Y:S01]  /*4190*/  IMAD.MOV.U32 R2, RZ, RZ, -0x1 ;  /* 0xffffffffff027424 */ /* 0x000fe200078e00ff */
[----:B------:R-:W-:-:S04]  /*41a0*/  ISETP.GE.U32.AND P0, PT, R18, UR4, PT ;  /* 0x0000000412007c0c */ /* 0x000fc8000bf06070 */
[----:B------:R-:W-:-:S13]  /*41b0*/  ISETP.GE.U32.AND.EX P0, PT, R17, UR5, PT, P0 ;  /* 0x0000000511007c0c */ /* 0x000fda000bf06100 */
[----:B0-----:R-:W-:Y:S05]  /*41c0*/  @P0 BRA `(.L_x_95) ;  /* 0x0000000400700947 */ /* 0x001fea0003800000 */
[----:B-1----:R-:W0:Y:S01]  /*41d0*/  S2R R10, SR_CTAID.X ;  /* 0x00000000000a7919 */ /* 0x002e220000002500 */
[----:B---34-:R-:W1:Y:S01]  /*41e0*/  LDC.64 R8, c[0x0][0x628] ;  /* 0x00018a00ff087b82 */ /* 0x018e620000000a00 */
[----:B------:R-:W-:Y:S01]  /*41f0*/  ULDC UR4, c[0x0][0x150] ;  /* 0x0000540000047ab9 */ /* 0x000fe20000000800 */
[----:B------:R-:W-:Y:S01]  /*4200*/  IMAD.MOV.U32 R6, RZ, RZ, R18 ;  /* 0x000000ffff067224 */ /* 0x000fe200078e0012 */
[----:B------:R-:W2:Y:S01]  /*4210*/  S2R R20, SR_CTAID.Y ;  /* 0x0000000000147919 */ /* 0x000ea20000002600 */
[----:B------:R-:W-:-:S04]  /*4220*/  IMAD.MOV.U32 R7, RZ, RZ, R17 ;  /* 0x000000ffff077224 */ /* 0x000fc800078e0011 */
[----:B------:R-:W3:Y:S08]  /*4230*/  LDC R15, c[0x0][0x144] ;  /* 0x00005100ff0f7b82 */ /* 0x000ef00000000800 */
[----:B------:R-:W4:Y:S08]  /*4240*/  LDC R0, c[0x0][0x630] ;  /* 0x00018c00ff007b82 */ /* 0x000f300000000800 */
[----:B------:R-:W2:Y:S01]  /*4250*/  LDC.64 R12, c[0x0][0x620] ;  /* 0x00018800ff0c7b82 */ /* 0x000ea20000000a00 */
[----:B-1----:R-:W-:-:S04]  /*4260*/  ISETP.NE.U32.AND P0, PT, R8, RZ, PT ;  /* 0x000000ff0800720c */ /* 0x002fc80003f05070 */
[----:B------:R-:W-:Y:S02]  /*4270*/  ISETP.NE.AND.EX P0, PT, R9, RZ, PT, P0 ;  /* 0x000000ff0900720c */ /* 0x000fe40003f05300 */
[----:B0-----:R-:W-:-:S05]  /*4280*/  I2FP.F32.U32 R2, R10 ;  /* 0x0000000a00027245 */ /* 0x001fca0000201000 */
[----:B------:R-:W-:-:S04]  /*4290*/  FMUL R2, R2, UR4 ;  /* 0x0000000402027c20 */ /* 0x000fc80008400000 */
[----:B------:R0:W1:Y:S02]  /*42a0*/  F2I.U32.TRUNC.NTZ R14, R2 ;  /* 0x00000002000e7305 */ /* 0x000064000020f000 */
[----:B---34-:R-:W-:Y:S05]  /*42b0*/  @!P0 BRA `(.L_x_96) ;  /* 0x0000000000288947 */ /* 0x018fea0003800000 */
[----:B------:R-:W3:Y:S02]  /*42c0*/  LDC R3, c[0x0][0x634] ;  /* 0x00018d00ff037b82 */ /* 0x000ee40000000800 */
[----:B---3--:R-:W-:-:S05]  /*42d0*/  IADD3 R7, P0, R18, R3, RZ ;  /* 0x0000000312077210 */ /* 0x008fca0007f1e0ff */
[----:B------:R-:W-:-:S04]  /*42e0*/  IMAD.X R11, RZ, RZ, R17, P0 ;  /* 0x000000ffff0b7224 */ /* 0x000fc800000e0611 */
[----:B0-----:R-:W-:-:S04]  /*42f0*/  IMAD.WIDE.U32 R2, R11, R8, RZ ;  /* 0x000000080b027225 */ /* 0x001fc800078e00ff */
[----:B------:R-:W-:-:S04]  /*4300*/  IMAD.WIDE.U32 R4, P0, R7, R9, R2 ;  /* 0x0000000907047225 */ /* 0x000fc80007800002 */
[----:B------:R-:W-:-:S04]  /*4310*/  IMAD.WIDE.U32 R2, R7, R8, RZ ;  /* 0x0000000807027225 */ /* 0x000fc800078e00ff */
[----:B------:R-:W-:Y:S01]  /*4320*/  IMAD.X R7, RZ, RZ, RZ, P0 ;  /* 0x000000ffff077224 */ /* 0x000fe200000e06ff */
[----:B------:R-:W-:Y:S01]  /*4330*/  IADD3 RZ, P0, R3, R4, RZ ;  /* 0x0000000403ff7210 */ /* 0x000fe20007f1e0ff */
[----:B------:R-:W-:-:S04]  /*4340*/  IMAD.MOV.U32 R6, RZ, RZ, R5 ;  /* 0x000000ffff067224 */ /* 0x000fc800078e0005 */
[----:B------:R-:W-:-:S08]  /*4350*/  IMAD.WIDE.U32.X R6, R11, R9, R6, P0 ;  /* 0x000000090b067225 */ /* 0x000fd000000e0406 */
.L_x_96:
[----:B------:R-:W3:Y:S01]  /*4360*/  LDC.64 R26, c[0x0][0x640] ;  /* 0x00019000ff1a7b82 */ /* 0x000ee20000000a00 */
[-C--:B------:R-:W-:Y:S01]  /*4370*/  SHF.R.U64 R11, R6, R0.reuse, R7 ;  /* 0x00000000060b7219 */ /* 0x080fe20000001207 */
[----:B------:R-:W-:Y:S01]  /*4380*/  IMAD.MOV.U32 R19, RZ, RZ, R17 ;  /* 0x000000ffff137224 */ /* 0x000fe200078e0011 */
[----:B------:R-:W-:Y:S01]  /*4390*/  SHF.R.U32.HI R0, RZ, R0, R7 ;  /* 0x00000000ff007219 */ /* 0x000fe20000011607 */
[----:B-1----:R-:W-:Y:S01]  /*43a0*/  IMAD.MOV R14, RZ, RZ, -R14 ;  /* 0x000000ffff0e7224 */ /* 0x002fe200078e0a0e */
[----:B------:R-:W-:Y:S01]  /*43b0*/  IADD3 R5, P0, RZ, -R11, RZ ;  /* 0x8000000bff057210 */ /* 0x000fe20007f1e0ff */
[----:B------:R-:W-:Y:S01]  /*43c0*/  ULDC UR4, c[0x0][0x154] ;  /* 0x0000550000047ab9 */ /* 0x000fe20000000800 */
[----:B------:R-:W-:Y:S01]  /*43d0*/  IMAD.MOV.U32 R7, RZ, RZ, 0x1 ;  /* 0x00000001ff077424 */ /* 0x000fe200078e00ff */
[----:B------:R-:W1:Y:S01]  /*43e0*/  LDC R4, c[0x0][0x618] ;  /* 0x00018600ff047b82 */ /* 0x000e620000000800 */
[----:B------:R-:W-:Y:S02]  /*43f0*/  IMAD R22, R15, R14, R10 ;  /* 0x0000000e0f167224 */ /* 0x000fe400078e020a */
[----:B------:R-:W-:-:S04]  /*4400*/  IMAD.X R3, RZ, RZ, ~R0, P0 ;  /* 0x000000ffff037224 */ /* 0x000fc800000e0e00 */
[-C--:B--2---:R-:W-:Y:S01]  /*4410*/  IMAD R0, R3, R12.reuse, RZ ;  /* 0x0000000c03007224 */ /* 0x084fe200078e02ff */
[----:B------:R-:W2:Y:S01]  /*4420*/  LDC R6, c[0x0][0x608] ;  /* 0x00018200ff067b82 */ /* 0x000ea20000000800 */
[----:B0-----:R-:W-:-:S04]  /*4430*/  IMAD.WIDE.U32 R2, R5, R12, R18 ;  /* 0x0000000c05027225 */ /* 0x001fc800078e0012 */
[----:B------:R-:W-:Y:S01]  /*4440*/  IMAD R5, R5, R13, R0 ;  /* 0x0000000d05057224 */ /* 0x000fe200078e0200 */
[----:B------:R-:W-:Y:S02]  /*4450*/  I2FP.F32.U32 R0, R20 ;  /* 0x0000001400007245 */ /* 0x000fe40000201000 */
[----:B------:R-:W0:Y:S01]  /*4460*/  LDC R24, c[0x0][0x658] ;  /* 0x00019600ff187b82 */ /* 0x000e220000000800 */
[----:B------:R-:W-:Y:S01]  /*4470*/  IMAD.IADD R3, R3, 0x1, R5 ;  /* 0x0000000103037824 */ /* 0x000fe200078e0205 */
[----:B---3--:R-:W-:Y:S01]  /*4480*/  ISETP.NE.U32.AND P0, PT, R26, RZ, PT ;  /* 0x000000ff1a00720c */ /* 0x008fe20003f05070 */
[----:B------:R-:W-:Y:S01]  /*4490*/  FMUL R0, R0, UR4 ;  /* 0x0000000400007c20 */ /* 0x000fe20008400000 */
[----:B------:R-:W-:Y:S02]  /*44a0*/  IMAD.MOV.U32 R5, RZ, RZ, -0x1 ;  /* 0xffffffffff057424 */ /* 0x000fe400078e00ff */
[----:B------:R-:W-:Y:S01]  /*44b0*/  ISETP.NE.AND.EX P0, PT, R27, RZ, PT, P0 ;  /* 0x000000ff1b00720c */ /* 0x000fe20003f05300 */
[----:B------:R3:W4:Y:S01]  /*44c0*/  F2I.U32.TRUNC.NTZ R12, R0 ;  /* 0x00000000000c7305 */ /* 0x000722000020f000 */
[----:B------:R-:W3:Y:S01]  /*44d0*/  LDC R15, c[0x0][0x148] ;  /* 0x00005200ff0f7b82 */ /* 0x000ee20000000800 */
[----:B-1----:R-:W-:-:S02]  /*44e0*/  SHF.R.U64 R10, R2, R4, R3 ;  /* 0x00000004020a7219 */ /* 0x002fc40000001203 */
[----:B------:R-:W-:-:S05]  /*44f0*/  SHF.R.U32.HI R3, RZ, R4, R3 ;  /* 0x00000004ff037219 */ /* 0x000fca0000011603 */
[----:B------:R-:W1:Y:S01]  /*4500*/  LDC R14, c[0x0][0x600] ;  /* 0x00018000ff0e7b82 */ /* 0x000e620000000800 */
[-CC-:B--2---:R-:W-:Y:S02]  /*4510*/  SHF.R.U64 R8, R10, R6.reuse, R3.reuse ;  /* 0x000000060a087219 */ /* 0x184fe40000001203 */
[----:B------:R-:W-:-:S05]  /*4520*/  SHF.R.U32.HI R3, RZ, R6, R3 ;  /* 0x00000006ff037219 */ /* 0x000fca0000011603 */
[----:B------:R-:W2:Y:S01]  /*4530*/  LDC R21, c[0x0][0x648] ;  /* 0x00019200ff157b82 */ /* 0x000ea20000000800 */
[-CC-:B0-----:R-:W-:Y:S02]  /*4540*/  SHF.R.U64 R13, R8, R24.reuse, R3.reuse ;  /* 0x00000018080d7219 */ /* 0x181fe40000001203 */
[-C--:B------:R-:W-:Y:S02]  /*4550*/  SHF.L.U32 R5, R5, R24.reuse, RZ ;  /* 0x0000001805057219 */ /* 0x080fe400000006ff */
[-C--:B------:R-:W-:Y:S01]  /*4560*/  SHF.R.U32.HI R3, RZ, R24.reuse, R3 ;  /* 0x00000018ff037219 */ /* 0x080fe20000011603 */
[----:B------:R-:W-:Y:S01]  /*4570*/  IMAD.MOV.U32 R2, RZ, RZ, R13 ;  /* 0x000000ffff027224 */ /* 0x000fe200078e000d */
[----:B------:R-:W-:Y:S01]  /*4580*/  SHF.L.U32 R24, R7, R24, RZ ;  /* 0x0000001807187219 */ /* 0x000fe200000006ff */
[----:B------:R-:W0:Y:S01]  /*4590*/  LDC R25, c[0x0][0x638] ;  /* 0x00018e00ff197b82 */ /* 0x000e220000000800 */
[----:B------:R-:W-:-:S07]  /*45a0*/  LOP3.LUT R19, RZ, R5, RZ, 0x33, !PT ;  /* 0x00000005ff137212 */ /* 0x000fce00078e33ff */
[----:B------:R-:W0:Y:S01]  /*45b0*/  LDC R28, c[0x0][0x610] ;  /* 0x00018400ff1c7b82 */ /* 0x000e220000000800 */
[----:B----4-:R-:W-:Y:S05]  /*45c0*/  @!P0 BRA `(.L_x_97) ;  /* 0x0000000000288947 */ /* 0x010fea0003800000 */
[----:B---3--:R-:W3:Y:S02]  /*45d0*/  LDC R0, c[0x0][0x64c] ;  /* 0x00019300ff007b82 */ /* 0x008ee40000000800 */
[----:B---3--:R-:W-:-:S05]  /*45e0*/  IADD3 R7, P0, R13, R0, RZ ;  /* 0x000000000d077210 */ /* 0x008fca0007f1e0ff */
        /* <DEDUP_REMOVED lines=8> */
.L_x_97:
[----:B------:R-:W4:Y:S01]  /*4670*/  LDC R4, c[0x0][0x65c] ;  /* 0x00019700ff047b82 */ /* 0x000f220000000800 */
[----:B--23--:R-:W-:Y:S01]  /*4680*/  SHF.R.U64 R0, R2, R21, R3 ;  /* 0x0000001502007219 */ /* 0x00cfe20000001203 */
[----:B-1----:R-:W-:Y:S01]  /*4690*/  VIADD R3, R14, 0xffffffff ;  /* 0xffffffff0e037836 */ /* 0x002fe20000000000 */
[----:B------:R-:W-:Y:S01]  /*46a0*/  LOP3.LUT R19, R8, R19, RZ, 0xc0, !PT ;  /* 0x0000001308137212 */ /* 0x000fe200078ec0ff */
[----:B------:R-:W-:Y:S02]  /*46b0*/  IMAD.MOV R12, RZ, RZ, -R12 ;  /* 0x000000ffff0c7224 */ /* 0x000fe400078e0a0c */
[----:B------:R-:W-:Y:S01]  /*46c0*/  IMAD.MOV R2, RZ, RZ, -R0 ;  /* 0x000000ffff027224 */ /* 0x000fe200078e0a00 */
[----:B------:R-:W-:Y:S01]  /*46d0*/  LOP3.LUT R3, R10, R3, RZ, 0xc0, !PT ;  /* 0x000000030a037212 */ /* 0x000fe200078ec0ff */
[----:B------:R-:W-:Y:S02]  /*46e0*/  IMAD R19, R24, R0, R19 ;  /* 0x0000000018137224 */ /* 0x000fe400078e0213 */
[----:B0-----:R-:W-:-:S04]  /*46f0*/  IMAD R0, R2, R25, R13 ;  /* 0x0000001902007224 */ /* 0x001fc800078e020d */
[----:B------:R-:W-:Y:S01]  /*4700*/  IMAD R2, R0, R14, R3 ;  /* 0x0000000e00027224 */ /* 0x000fe200078e0203 */
[----:B----4-:R-:W-:Y:S01]  /*4710*/  ISETP.NE.AND P0, PT, R4, 0x1, PT ;  /* 0x000000010400780c */ /* 0x010fe20003f05270 */
[----:B------:R-:W-:-:S05]  /*4720*/  IMAD.MOV.U32 R4, RZ, RZ, 0x1 ;  /* 0x00000001ff047424 */ /* 0x000fca00078e00ff */
[----:B------:R-:W-:-:S07]  /*4730*/  PRMT R0, R4, 0x7610, R0 ;  /* 0x0000761004007816 */ /* 0x000fce0000000000 */
[----:B------:R-:W-:-:S04]  /*4740*/  @P0 IMAD R22, R15, R12, R20 ;  /* 0x0000000c0f160224 */ /* 0x000fc800078e0214 */
[----:B------:R-:W-:-:S05]  /*4750*/  IMAD R19, R19, R28, R22 ;  /* 0x0000001c13137224 */ /* 0x000fca00078e0216 */
[----:B------:R-:W-:Y:S02]  /*4760*/  SEL R22, R2, R19, !P0 ;  /* 0x0000001302167207 */ /* 0x000fe40004000000 */
[----:B------:R-:W-:Y:S01]  /*4770*/  SEL R19, R19, R2, !P0 ;  /* 0x0000000213137207 */ /* 0x000fe20004000000 */
[----:B------:R-:W-:-:S07]  /*4780*/  IMAD.MOV.U32 R2, RZ, RZ, R11 ;  /* 0x000000ffff027224 */ /* 0x000fce00078e000b */
.L_x_95:
[----:B------:R-:W-:Y:S02]  /*4790*/  LOP3.LUT P0, RZ, R0, 0xff, RZ, 0xc0, !PT ;  /* 0x000000ff00ff7812 */ /* 0x000fe4000780c0ff */
[----:B------:R-:W-:-:S11]  /*47a0*/  LOP3.LUT R71, R71, 0x1, RZ, 0x3c, !PT ;  /* 0x0000000147477812 */ /* 0x000fd600078e3cff */
[----:B------:R-:W-:Y:S05]  /*47b0*/  @P0 BRA `(.L_x_98) ;  /* 0xffffffcc00440947 */ /* 0x000fea000383ffff */
[----:B------:R-:W-:Y:S05]  /*47c0*/  EXIT ;  /* 0x000000000000794d */ /* 0x000fea0003800000 */
.L_x_13:
[----:B------:R-:W-:-:S08]  /*47d0*/  ISETP.NE.AND P0, PT, R0, RZ, PT ;  /* 0x000000ff0000720c */ /* 0x000fd00003f05270 */
[----:B0-----:R-:W0:-:S00]  /*47e0*/  USETMAXREG.DEALLOC.CTAPOOL 0x28 ;  /* 0x00000028000079c8 */ /* 0x001e0000080e0500 */
[----:B------:R-:W-:Y:S05]  /*47f0*/  @P0 EXIT ;  /* 0x000000000000094d */ /* 0x000fea0003800000 */
[----:B0-----:R-:W-:Y:S01]  /*4800*/  LOP3.LUT P0, RZ, R8, 0xff, RZ, 0xc0, !PT ;  /* 0x000000ff08ff7812 */ /* 0x001fe2000780c0ff */
[----:B------:R-:W-:Y:S02]  /*4810*/  IMAD.MOV.U32 R0, RZ, RZ, 0x1 ;  /* 0x00000001ff007424 */ /* 0x000fe400078e00ff */
[----:B------:R-:W-:-:S10]  /*4820*/  IMAD.MOV.U32 R7, RZ, RZ, RZ ;  /* 0x000000ffff077224 */ /* 0x000fd400078e00ff */
[----:B------:R-:W-:Y:S05]  /*4830*/  @!P0 BRA `(.L_x_99) ;  /* 0x0000000c00148947 */ /* 0x000fea0003800000 */
[----:B------:R-:W-:Y:S01]  /*4840*/  LOP3.LUT P0, RZ, R4, 0x1f, RZ, 0xc0, !PT ;  /* 0x0000001f04ff7812 */ /* 0x000fe2000780c0ff */
[----:B------:R-:W-:Y:S01]  /*4850*/  ULDC UR5, c[0x0][0x658] ;  /* 0x0001960000057ab9 */ /* 0x000fe20000000800 */
[----:B------:R-:W-:Y:S01]  /*4860*/  UMOV UR6, 0xffffffff ;  /* 0xffffffff00067882 */ /* 0x000fe20000000000 */
[----:B------:R-:W-:Y:S01]  /*4870*/  BSSY B0, `(.L_x_99) ;  /* 0x00000c1000007945 */ /* 0x000fe20003800000 */
[----:B------:R-:W-:Y:S01]  /*4880*/  USHF.L.U32 UR6, UR6, UR5, URZ ;  /* 0x0000000506067299 */ /* 0x000fe2000800063f */
[C---:B------:R-:W-:Y:S01]  /*4890*/  ISETP.NE.AND P2, PT, R3.reuse, RZ, PT ;  /* 0x000000ff0300720c */ /* 0x040fe20003f45270 */
[----:B------:R-:W-:Y:S01]  /*48a0*/  IMAD.MOV.U32 R8, RZ, RZ, 0x1 ;  /* 0x00000001ff087424 */ /* 0x000fe200078e00ff */
[----:B------:R-:W-:Y:S01]  /*48b0*/  ISETP.NE.OR P0, PT, R3, RZ, !P0 ;  /* 0x000000ff0300720c */ /* 0x000fe20004705670 */
[----:B------:R-:W-:Y:S01]  /*48c0*/  IMAD.MOV.U32 R0, RZ, RZ, 0x1 ;  /* 0x00000001ff007424 */ /* 0x000fe200078e00ff */
[----:B------:R-:W-:Y:S01]  /*48d0*/  LOP3.LUT R6, R16, 0x2, RZ, 0xfc, !PT ;  /* 0x0000000210067812 */ /* 0x000fe200078efcff */
[----:B------:R-:W-:Y:S01]  /*48e0*/  IMAD.MOV.U32 R7, RZ, RZ, RZ ;  /* 0x000000ffff077224 */ /* 0x000fe200078e00ff */
[----:B------:R-:W-:Y:S01]  /*48f0*/  ULDC UR4, c[0x0][0x600] ;  /* 0x0001800000047ab9 */ /* 0x000fe20000000800 */
[----:B------:R-:W-:Y:S01]  /*4900*/  UMOV UR7, 0x1 ;  /* 0x0000000100077882 */ /* 0x000fe20000000000 */
[----:B------:R-:W-:-:S02]  /*4910*/  UIADD3 UR19, UR40, 0x1, URZ ;  /* 0x0000000128137890 */ /* 0x000fc4000fffe03f */
[----:B------:R-:W-:Y:S02]  /*4920*/  UIADD3 UR15, UR4, -0x1, URZ ;  /* 0xffffffff040f7890 */ /* 0x000fe4000fffe03f */
[----:B------:R-:W-:Y:S02]  /*4930*/  USHF.L.U32 UR17, UR7, UR5, URZ ;  /* 0x0000000507117299 */ /* 0x000fe4000800063f */
[----:B------:R-:W-:Y:S01]  /*4940*/  ULOP3.LUT UR16, URZ, UR6, URZ, 0x33, !UPT ;  /* 0x000000063f107292 */ /* 0x000fe2000f8e333f */
[----:B------:R-:W-:-:S11]  /*4950*/  ULDC.64 UR20, c[0x0][0x198] ;  /* 0x0000660000147ab9 */ /* 0x000fd60000000a00 */
.L_x_111:
[----:B------:R-:W-:-:S03]  /*4960*/  UMOV UR4, 0xffffffff ;  /* 0xffffffff00047882 */ /* 0x000fc60000000000 */
[----:B------:R-:W-:Y:S05]  /*4970*/  BRA.DIV UR4, `(.L_x_100) ;  /* 0x0000000e04fc7947 */ /* 0x000fea000b800000 */
[----:B------:R-:W-:-:S13]  /*4980*/  ELECT P6, URZ, PT ;  /* 0x00000000003f782f */ /* 0x000fda00038c0000 */
.L_x_125:
[----:B------:R-:W0:Y:S01]  /*4990*/  LDC R3, c[0x0][0x28c] ;  /* 0x0000a300ff037b82 */ /* 0x000e220000000800 */
[----:B------:R-:W-:Y:S01]  /*49a0*/  BSSY B1, `(.L_x_101) ;  /* 0x0000035000017945 */ /* 0x000fe20003800000 */
[----:B0-----:R-:W-:-:S13]  /*49b0*/  ISETP.LT.OR P6, PT, R3, 0x1, !P6 ;  /* 0x000000010300780c */ /* 0x001fda00077c1670 */
[----:B------:R-:W-:Y:S05]  /*49c0*/  @P6 BRA `(.L_x_102) ;  /* 0x0000000000c86947 */ /* 0x000fea0003800000 */
[----:B------:R-:W-:Y:S02]  /*49d0*/  IMAD.SHL.U32 R22, R22, 0x40, RZ ;  /* 0x0000004016167824 */ /* 0x000fe400078e00ff */
[----:B------:R-:W-:Y:S02]  /*49e0*/  IMAD.SHL.U32 R19, R19, 0x40, RZ ;  /* 0x0000004013137824 */ /* 0x000fe400078e00ff */
[----:B------:R-:W-:Y:S02]  /*49f0*/  IMAD.MOV.U32 R12, RZ, RZ, RZ ;  /* 0x000000ffff0c7224 */ /* 0x000fe400078e00ff */
[----:B------:R-:W-:Y:S02]  /*4a00*/  IMAD.U32 R13, RZ, RZ, UR19 ;  /* 0x00000013ff0d7e24 */ /* 0x000fe4000f8e00ff */
[----:B------:R-:W-:Y:S02]  /*4a10*/  IMAD.MOV.U32 R3, RZ, RZ, R0 ;  /* 0x000000ffff037224 */ /* 0x000fe400078e0000 */
[----:B------:R-:W-:-:S07]  /*4a20*/  IMAD.MOV.U32 R4, RZ, RZ, R7 ;  /* 0x000000ffff047224 */ /* 0x000fce00078e0007 */
.L_x_106:
[----:B------:R-:W0:Y:S01]  /*4a30*/  S2R R10, SR_CgaCtaId ;  /* 0x00000000000a7919 */ /* 0x000e220000008800 */
[----:B------:R-:W-:Y:S01]  /*4a40*/  MOV R5, 0x400 ;  /* 0x0000040000057802 */ /* 0x000fe20000000f00 */
[----:B------:R-:W1:Y:S03]  /*4a50*/  @!P2 LDC R9, c[0x0][0x500] ;  /* 0x00014000ff09ab82 */ /* 0x000e660000000800 */
[----:B0-----:R-:W-:Y:S02]  /*4a60*/  LEA R11, R10, R5, 0x18 ;  /* 0x000000050a0b7211 */ /* 0x001fe400078ec0ff */
[----:B------:R-:W-:-:S03]  /*4a70*/  SHF.L.U32 R5, R3, 0x1f, RZ ;  /* 0x0000001f03057819 */ /* 0x000fc600000006ff */
[----:B------:R-:W-:-:S04]  /*4a80*/  IMAD R10, R4, 0x8, R11 ;  /* 0x00000008040a7824 */ /* 0x000fc800078e020b */
[----:B------:R-:W0:Y:S02]  /*4a90*/  SYNCS.PHASECHK.TRANS64.TRYWAIT P1, [R10+URZ+0x28], R5 ;  /* 0x000028050a0075a7 */ /* 0x000e24000802017f */
[----:B01----:R-:W-:Y:S05]  /*4aa0*/  @!P1 BRA `(.L_x_103) ;  /* 0x0000000c00d09947 */ /* 0x003fea0003800000 */
.L_x_126:
[----:B0-----:R-:W-:Y:S01]  /*4ab0*/  PRMT R5, R6, 0x9910, RZ ;  /* 0x0000991006057816 */ /* 0x001fe200000000ff */
[----:B------:R0:W-:Y:S03]  /*4ac0*/  @!P2 SYNCS.ARRIVE.TRANS64 RZ, [R10+URZ], R9 ;  /* 0x000000090affa9a7 */ /* 0x0001e6000800003f */
[----:B------:R-:W-:-:S13]  /*4ad0*/  ISETP.NE.AND P1, PT, R5, 0x2, PT ;  /* 0x000000020500780c */ /* 0x000fda0003f25270 */
[----:B0-----:R-:W-:Y:S05]  /*4ae0*/  @P1 BRA `(.L_x_104) ;  /* 0x0000000000041947 */ /* 0x001fea0003800000 */
[----:B------:R-:W-:Y:S01]  /*4af0*/  BPT.TRAP 0x1 ;  /* 0x000000040000795c */ /* 0x000fe20000300000 */
.L_x_104:
[----:B------:R-:W-:Y:S05]  /*4b00*/  @P0 BRA `(.L_x_105) ;  /* 0x0000000000040947 */ /* 0x000fea0003800000 */
[----:B------:R-:W-:Y:S01]  /*4b10*/  BPT.TRAP 0x1 ;  /* 0x000000040000795c */ /* 0x000fe20000300000 */
.L_x_105:
[----:B------:R-:W-:Y:S01]  /*4b20*/  IMAD R11, R4, 0x1000, R11 ;  /* 0x00001000040b7824 */ /* 0x000fe200078e020b */
[----:B------:R-:W-:Y:S01]  /*4b30*/  R2UR UR9, R10 ;  /* 0x000000000a0972ca */ /* 0x000fe200000e0000 */
[----:B------:R-:W-:Y:S01]  /*4b40*/  VIADD R13, R13, 0xffffffff ;  /* 0xffffffff0d0d7836 */ /* 0x000fe20000000000 */
[----:B------:R-:W-:Y:S01]  /*4b50*/  UIADD3 UR4, UP0, UR20, 0xf0, URZ ;  /* 0x000000f014047890 */ /* 0x000fe2000ff1e03f */
[----:B------:R-:W-:Y:S01]  /*4b60*/  R2UR UR11, R19 ;  /* 0x00000000130b72ca */ /* 0x000fe200000e0000 */
[----:B------:R-:W-:Y:S01]  /*4b70*/  UIADD3 UR22, UP1, UR20, 0x1f0, URZ ;  /* 0x000001f014167890 */ /* 0x000fe2000ff3e03f */
[----:B------:R-:W-:Y:S01]  /*4b80*/  R2UR UR8, R11 ;  /* 0x000000000b0872ca */ /* 0x000fe200000e0000 */
[----:B------:R-:W-:Y:S01]  /*4b90*/  UIADD3.X UR5, URZ, UR21, URZ, UP0, !UPT ;  /* 0x000000153f057290 */ /* 0x000fe200087fe43f */
[----:B------:R-:W-:Y:S01]  /*4ba0*/  R2UR UR10, R12 ;  /* 0x000000000c0a72ca */ /* 0x000fe200000e0000 */
[----:B------:R-:W-:Y:S01]  /*4bb0*/  VIADD R4, R4, 0x1 ;  /* 0x0000000104047836 */ /* 0x000fe20000000000 */
[----:B------:R-:W-:Y:S01]  /*4bc0*/  R2UR UR12, R2 ;  /* 0x00000000020c72ca */ /* 0x000fe200000e0000 */
[----:B------:R-:W-:Y:S01]  /*4bd0*/  UIADD3.X UR23, URZ, UR21, URZ, UP1, !UPT ;  /* 0x000000153f177290 */ /* 0x000fe20008ffe43f */
[----:B------:R-:W-:Y:S01]  /*4be0*/  R2UR UR18, R22 ;  /* 0x00000000161272ca */ /* 0x000fe200000e0000 */
[----:B------:R-:W-:Y:S01]  /*4bf0*/  UMOV UR6, 0x0 ;  /* 0x0000000000067882 */ /* 0x000fe20000000000 */
[----:B------:R-:W-:Y:S01]  /*4c00*/  ISETP.GT.AND P3, PT, R13, 0x1, PT ;  /* 0x000000010d00780c */ /* 0x000fe20003f64270 */
[----:B------:R-:W-:Y:S01]  /*4c10*/  UMOV UR7, 0x10000000 ;  /* 0x1000000000077882 */ /* 0x000fe20000000000 */
[----:B------:R-:W-:Y:S01]  /*4c20*/  ISETP.NE.AND P1, PT, R4, 0x5, PT ;  /* 0x000000050400780c */ /* 0x000fe20003f25270 */
[----:B------:R-:W-:-:S02]  /*4c30*/  VIADD R12, R12, 0x20 ;  /* 0x000000200c0c7836 */ /* 0x000fc40000000000 */
[----:B------:R-:W-:Y:S01]  /*4c40*/  UIADD3 UR13, UR8, 0x180, URZ ;  /* 0x00000180080d7890 */ /* 0x000fe2000fffe03f */
[----:B------:R-:W-:Y:S01]  /*4c50*/  SEL R10, RZ, 0x1, P1 ;  /* 0x00000001ff0a7807 */ /* 0x000fe20000800000 */
[----:B------:R-:W-:Y:S01]  /*4c60*/  UIADD3 UR14, UR8, 0x5180, URZ ;  /* 0x00005180080e7890 */ /* 0x000fe2000fffe03f */
[----:B------:R-:W-:Y:S02]  /*4c70*/  SEL R4, R4, RZ, P1 ;  /* 0x000000ff04047207 */ /* 0x000fe40000800000 */
[----:B------:R-:W-:Y:S02]  /*4c80*/  LOP3.LUT R3, R3, R10, RZ, 0x3c, !PT ;  /* 0x0000000a03037212 */ /* 0x000fe400078e3cff */
[----:B------:R-:W-:Y:S02]  /*4c90*/  UMOV UR8, UR13 ;  /* 0x0000000d00087c82 */ /* 0x000fe40008000000 */
[----:B------:R0:W-:Y:S02]  /*4ca0*/  UTMALDG.3D [UR8], [UR4], desc[UR6] ;  /* 0x00000608040075b4 */ /* 0x0001e40008011000 */
[----:B0-----:R-:W-:Y:S01]  /*4cb0*/  UMOV UR8, UR14 ;  /* 0x0000000e00087c82 */ /* 0x001fe20008000000 */
[----:B------:R-:W-:-:S02]  /*4cc0*/  UMOV UR11, UR18 ;  /* 0x00000012000b7c82 */ /* 0x000fc40008000000 */
[----:B------:R0:W-:Y:S02]  /*4cd0*/  UTMALDG.3D [UR8], [UR22], desc[UR6] ;  /* 0x00000608160075b4 */ /* 0x0001e40008011000 */
[----:B0-----:R-:W-:Y:S05]  /*4ce0*/  @P3 BRA `(.L_x_106) ;  /* 0xfffffffc00503947 */ /* 0x001fea000383ffff */
.L_x_102:
[----:B------:R-:W-:Y:S05]  /*4cf0*/  BSYNC B1 ;  /* 0x0000000000017941 */ /* 0x000fea0003800000 */
.L_x_101:
[----:B------:R-:W2:Y:S01]  /*4d00*/  LDL.64 R10, [R1] ;  /* 0x00000000010a7983 */ /* 0x000ea20000100a00 */
[----:B------:R-:W-:Y:S01]  /*4d10*/  LOP3.LUT P4, RZ, R8, 0xff, RZ, 0xc0, !PT ;  /* 0x000000ff08ff7812 */ /* 0x000fe2000788c0ff */
[----:B------:R-:W-:Y:S01]  /*4d20*/  VIADD R4, R7, UR40 ;  /* 0x0000002807047c36 */ /* 0x000fe20008000000 */
[----:B------:R-:W-:Y:S01]  /*4d30*/  ULDC.64 UR4, c[0x0][0x650] ;  /* 0x0001940000047ab9 */ /* 0x000fe20000000a00 */
[----:B------:R-:W-:Y:S01]  /*4d40*/  IMAD.U32 R7, RZ, RZ, UR40 ;  /* 0x00000028ff077e24 */ /* 0x000fe2000f8e00ff */
[----:B------:R-:W-:Y:S01]  /*4d50*/  UISETP.GE.U32.AND UP0, UPT, UR40, 0x5, UPT ;  /* 0x000000052800788c */ /* 0x000fe2000bf06070 */
[----:B------:R-:W-:Y:S01]  /*4d60*/  BSSY B1, `(.L_x_107) ;  /* 0x000006f000017945 */ /* 0x000fe20003800000 */
[----:B------:R-:W-:Y:S01]  /*4d70*/  ISETP.GT.U32.AND P1, PT, R4, 0x4, PT ;  /* 0x000000040400780c */ /* 0x000fe20003f24070 */
[----:B------:R-:W-:Y:S01]  /*4d80*/  IMAD.MOV.U32 R19, RZ, RZ, -0x1 ;  /* 0xffffffffff137424 */ /* 0x000fe200078e00ff */
[----:B------:R-:W-:Y:S01]  /*4d90*/  PRMT R8, RZ, 0x7610, R8 ;  /* 0x00007610ff087816 */ /* 0x000fe20000000008 */
[----:B------:R-:W-:Y:S01]  /*4da0*/  IMAD.MOV.U32 R22, RZ, RZ, -0x1 ;  /* 0xffffffffff167424 */ /* 0x000fe200078e00ff */
[----:B------:R-:W-:-:S02]  /*4db0*/  ISETP.LT.U32.AND P1, PT, R7, 0x5, P1 ;  /* 0x000000050700780c */ /* 0x000fc40000f21070 */
[----:B------:R-:W-:Y:S01]  /*4dc0*/  PLOP3.LUT P3, PT, PT, PT, UP0, 0x80, 0x0 ;  /* 0x000000000000781c */ /* 0x000fe20003f6f008 */
[----:B------:R-:W0:Y:S01]  /*4dd0*/  @P4 S2R R3, SR_CgaCtaId ;  /* 0x0000000000034919 */ /* 0x000e220000008800 */
[----:B------:R-:W-:-:S04]  /*4de0*/  @P4 MOV R2, 0x400 ;  /* 0x0000040000024802 */ /* 0x000fc80000000f00 */
[----:B0-----:R-:W-:Y:S01]  /*4df0*/  @P4 LEA R5, R3, R2, 0x18 ;  /* 0x0000000203054211 */ /* 0x001fe200078ec0ff */
[----:B------:R-:W-:-:S03]  /*4e00*/  IMAD.WIDE.U32 R2, R4, -0x33333333, RZ ;  /* 0xcccccccd04027825 */ /* 0x000fc600078e00ff */
[----:B------:R0:W-:Y:S01]  /*4e10*/  @P4 SYNCS.ARRIVE.TRANS64.A1T0 RZ, [R5+URZ+0x88], RZ ;  /* 0x000088ff05ff49a7 */ /* 0x0001e2000810003f */
[----:B------:R-:W-:Y:S01]  /*4e20*/  IMAD.MOV.U32 R2, RZ, RZ, -0x1 ;  /* 0xffffffffff027424 */ /* 0x000fe200078e00ff */
[----:B0-----:R-:W-:Y:S02]  /*4e30*/  SHF.R.U32.HI R5, RZ, 0x2, R3 ;  /* 0x00000002ff057819 */ /* 0x001fe40000011603 */
[----:B------:R-:W-:-:S03]  /*4e40*/  SEL R3, RZ, 0x1, !P1 ;  /* 0x00000001ff037807 */ /* 0x000fc60004800000 */
[----:B------:R-:W-:Y:S01]  /*4e50*/  IMAD R7, R5, -0x5, R4 ;  /* 0xfffffffb05077824 */ /* 0x000fe200078e0204 */
[----:B------:R-:W-:Y:S02]  /*4e60*/  LOP3.LUT R0, R0, R3, RZ, 0x3c, !PT ;  /* 0x0000000300007212 */ /* 0x000fe400078e3cff */
[----:B------:R-:W-:Y:S02]  /*4e70*/  PRMT R3, RZ, 0x7610, R3 ;  /* 0x00007610ff037816 */ /* 0x000fe40000000003 */
[----:B------:R-:W-:Y:S02]  /*4e80*/  @P3 LOP3.LUT R0, R0, 0x1, R5, 0x78, !PT ;  /* 0x0000000100003812 */ /* 0x000fe400078e7805 */
[----:B--2---:R-:W-:-:S04]  /*4e90*/  IADD3 R18, P4, R18, R10, RZ ;  /* 0x0000000a12127210 */ /* 0x004fc80007f9e0ff */
[----:B------:R-:W-:Y:S01]  /*4ea0*/  ISETP.GE.U32.AND P1, PT, R18, UR4, PT ;  /* 0x0000000412007c0c */ /* 0x000fe2000bf26070 */
[----:B------:R-:W-:-:S05]  /*4eb0*/  IMAD.X R17, R17, 0x1, R23, P4 ;  /* 0x0000000111117824 */ /* 0x000fca00020e0617 */
[----:B------:R-:W-:-:S13]  /*4ec0*/  ISETP.GE.U32.AND.EX P1, PT, R17, UR5, PT, P1 ;  /* 0x0000000511007c0c */ /* 0x000fda000bf26110 */
[----:B------:R-:W-:Y:S05]  /*4ed0*/  @P1 BRA `(.L_x_108) ;  /* 0x00000004005c1947 */ /* 0x000fea0003800000 */
[----:B------:R-:W0:Y:S01]  /*4ee0*/  S2R R11, SR_CTAID.X ;  /* 0x00000000000b7919 */ /* 0x000e220000002500 */
[----:B------:R-:W-:Y:S01]  /*4ef0*/  ULDC.64 UR4, c[0x0][0x628] ;  /* 0x00018a0000047ab9 */ /* 0x000fe20000000a00 */
[----:B------:R-:W1:Y:S01]  /*4f00*/  LDC R12, c[0x0][0x144] ;  /* 0x00005100ff0c7b82 */ /* 0x000e620000000800 */
[----:B------:R-:W-:Y:S01]  /*4f10*/  ISETP.NE.U32.AND P1, PT, RZ, UR4, PT ;  /* 0x00000004ff007c0c */ /* 0x000fe2000bf25070 */
[----:B------:R-:W2:Y:S01]  /*4f20*/  S2R R9, SR_CTAID.Y ;  /* 0x0000000000097919 */ /* 0x000ea20000002600 */
[----:B------:R-:W-:Y:S01]  /*4f30*/  ULDC UR6, c[0x0][0x150] ;  /* 0x0000540000067ab9 */ /* 0x000fe20000000800 */
[----:B------:R-:W-:Y:S01]  /*4f40*/  ULDC UR7, c[0x0][0x630] ;  /* 0x00018c0000077ab9 */ /* 0x000fe20000000800 */
[----:B------:R-:W-:Y:S01]  /*4f50*/  ISETP.NE.AND.EX P1, PT, RZ, UR5, PT, P1 ;  /* 0x00000005ff007c0c */ /* 0x000fe2000bf25310 */
[----:B------:R-:W-:Y:S01]  /*4f60*/  IMAD.MOV.U32 R2, RZ, RZ, R18 ;  /* 0x000000ffff027224 */ /* 0x000fe200078e0012 */
[----:B0-----:R-:W-:-:S05]  /*4f70*/  I2FP.F32.U32 R3, R11 ;  /* 0x0000000b00037245 */ /* 0x001fca0000201000 */
[----:B------:R-:W-:Y:S01]  /*4f80*/  FMUL R14, R3, UR6 ;  /* 0x00000006030e7c20 */ /* 0x000fe20008400000 */
[----:B------:R-:W-:-:S05]  /*4f90*/  IMAD.MOV.U32 R3, RZ, RZ, R17 ;  /* 0x000000ffff037224 */ /* 0x000fca00078e0011 */
[----:B--2---:R-:W-:Y:S05]  /*4fa0*/  @!P1 BRA `(.L_x_109) ;  /* 0x0000000000289947 */ /* 0x004fea0003800000 */
[----:B------:R-:W-:Y:S02]  /*4fb0*/  ULDC UR6, c[0x0][0x634] ;  /* 0x00018d0000067ab9 */ /* 0x000fe40000000800 */
[----:B------:R-:W-:-:S05]  /*4fc0*/  IADD3 R3, P1, R18, UR6, RZ ;  /* 0x0000000612037c10 */ /* 0x000fca000ff3e0ff */
[----:B------:R-:W-:-:S04]  /*4fd0*/  IMAD.X R13, RZ, RZ, R17, P1 ;  /* 0x000000ffff0d7224 */ /* 0x000fc800008e0611 */
[----:B------:R-:W-:-:S04]  /*4fe0*/  IMAD.WIDE.U32 R4, R13, UR4, RZ ;  /* 0x000000040d047c25 */ /* 0x000fc8000f8e00ff */
[----:B------:R-:W-:-:S04]  /*4ff0*/  IMAD.WIDE.U32 R4, P1, R3, UR5, R4 ;  /* 0x0000000503047c25 */ /* 0x000fc8000f820004 */
[----:B------:R-:W-:-:S04]  /*5000*/  IMAD.WIDE.U32 R2, R3, UR4, RZ ;  /* 0x0000000403027c25 */ /* 0x000fc8000f8e00ff */
[----:B------:R-:W-:Y:S01]  /*5010*/  IMAD.MOV.U32 R2, RZ, RZ, R5 ;  /* 0x000000ffff027224 */ /* 0x000fe200078e0005 */
[----:B------:R-:W-:Y:S01]  /*5020*/  IADD3 RZ, P3, R3, R4, RZ ;  /* 0x0000000403ff7210 */ /* 0x000fe20007f7e0ff */
[----:B------:R-:W-:-:S04]  /*5030*/  IMAD.X R3, RZ, RZ, RZ, P1 ;  /* 0x000000ffff037224 */ /* 0x000fc800008e06ff */
[----:B------:R-:W-:-:S08]  /*5040*/  IMAD.WIDE.U32.X R2, R13, UR5, R2, P3 ;  /* 0x000000050d027c25 */ /* 0x000fd000098e0402 */
.L_x_109:
[--C-:B------:R-:W-:Y:S01]  /*5050*/  SHF.R.U64 R10, R2, UR7, R3.reuse ;  /* 0x00000007020a7c19 */ /* 0x100fe20008001203 */
[----:B------:R-:W0:Y:S01]  /*5060*/  F2I.U32.TRUNC.NTZ R14, R14 ;  /* 0x0000000e000e7305 */ /* 0x000e22000020f000 */
[----:B------:R-:W-:Y:S01]  /*5070*/  SHF.R.U32.HI R2, RZ, UR7, R3 ;  /* 0x00000007ff027c19 */ /* 0x000fe20008011603 */
[----:B------:R-:W-:Y:S01]  /*5080*/  ULDC.64 UR4, c[0x0][0x620] ;  /* 0x0001880000047ab9 */ /* 0x000fe20000000a00 */
[----:B------:R-:W-:Y:S01]  /*5090*/  IADD3 R5, P1, RZ, -R10, RZ ;  /* 0x8000000aff057210 */ /* 0x000fe20007f3e0ff */
[----:B------:R-:W-:Y:S01]  /*50a0*/  IMAD.MOV.U32 R3, RZ, RZ, R17 ;  /* 0x000000ffff037224 */ /* 0x000fe200078e0011 */
[----:B------:R-:W-:-:S03]  /*50b0*/  ULDC.64 UR6, c[0x0][0x640] ;  /* 0x0001900000067ab9 */ /* 0x000fc60000000a00 */
[----:B------:R-:W-:Y:S01]  /*50c0*/  IMAD.X R2, RZ, RZ, ~R2, P1 ;  /* 0x000000ffff027224 */ /* 0x000fe200008e0e02 */
[----:B------:R-:W-:-:S03]  /*50d0*/  ISETP.NE.U32.AND P1, PT, RZ, UR6, PT ;  /* 0x00000006ff007c0c */ /* 0x000fc6000bf25070 */
[----:B------:R-:W-:Y:S01]  /*50e0*/  IMAD R4, R2, UR4, RZ ;  /* 0x0000000402047c24 */ /* 0x000fe2000f8e02ff */
[----:B------:R-:W-:Y:S01]  /*50f0*/  ISETP.NE.AND.EX P1, PT, RZ, UR7, PT, P1 ;  /* 0x00000007ff007c0c */ /* 0x000fe2000bf25310 */
[----:B------:R-:W-:-:S04]  /*5100*/  IMAD.MOV.U32 R2, RZ, RZ, R18 ;  /* 0x000000ffff027224 */ /* 0x000fc800078e0012 */
[----:B------:R-:W-:Y:S01]  /*5110*/  IMAD.WIDE.U32 R2, R5, UR4, R2 ;  /* 0x0000000405027c25 */ /* 0x000fe2000f8e0002 */
[----:B------:R-:W-:-:S03]  /*5120*/  ULDC UR4, c[0x0][0x618] ;  /* 0x0001860000047ab9 */ /* 0x000fc60000000800 */
[----:B------:R-:W-:Y:S01]  /*5130*/  IMAD R5, R5, UR5, R4 ;  /* 0x0000000505057c24 */ /* 0x000fe2000f8e0204 */
[----:B------:R-:W-:Y:S01]  /*5140*/  ULDC UR5, c[0x0][0x154] ;  /* 0x0000550000057ab9 */ /* 0x000fe20000000800 */
[----:B0-----:R-:W-:Y:S02]  /*5150*/  IMAD.MOV R4, RZ, RZ, -R14 ;  /* 0x000000ffff047224 */ /* 0x001fe400078e0a0e */
[----:B------:R-:W0:Y:S01]  /*5160*/  LDC R14, c[0x0][0x148] ;  /* 0x00005200ff0e7b82 */ /* 0x000e220000000800 */
[----:B------:R-:W-:Y:S02]  /*5170*/  IMAD.IADD R3, R3, 0x1, R5 ;  /* 0x0000000103037824 */ /* 0x000fe400078e0205 */
[----:B-1----:R-:W-:Y:S01]  /*5180*/  IMAD R11, R12, R4, R11 ;  /* 0x000000040c0b7224 */ /* 0x002fe200078e020b */
[----:B------:R-:W-:Y:S02]  /*5190*/  I2FP.F32.U32 R4, R9 ;  /* 0x0000000900047245 */ /* 0x000fe40000201000 */
[----:B------:R-:W-:-:S02]  /*51a0*/  SHF.R.U64 R12, R2, UR4, R3 ;  /* 0x00000004020c7c19 */ /* 0x000fc40008001203 */
[----:B------:R-:W-:Y:S01]  /*51b0*/  SHF.R.U32.HI R3, RZ, UR4, R3 ;  /* 0x00000004ff037c19 */ /* 0x000fe20008011603 */
[----:B------:R-:W-:Y:S01]  /*51c0*/  FMUL R4, R4, UR5 ;  /* 0x0000000504047c20 */ /* 0x000fe20008400000 */
[----:B------:R-:W-:Y:S02]  /*51d0*/  ULDC UR4, c[0x0][0x608] ;  /* 0x0001820000047ab9 */ /* 0x000fe40000000800 */
[--C-:B------:R-:W-:Y:S01]  /*51e0*/  SHF.R.U64 R15, R12, UR4, R3.reuse ;  /* 0x000000040c0f7c19 */ /* 0x100fe20008001203 */
[----:B------:R1:W2:Y:S01]  /*51f0*/  F2I.U32.TRUNC.NTZ R20, R4 ;  /* 0x0000000400147305 */ /* 0x0002a2000020f000 */
[----:B------:R-:W-:Y:S01]  /*5200*/  SHF.R.U32.HI R2, RZ, UR4, R3 ;  /* 0x00000004ff027c19 */ /* 0x000fe20008011603 */
[----:B------:R-:W-:-:S03]  /*5210*/  ULDC UR4, c[0x0][0x658] ;  /* 0x0001960000047ab9 */ /* 0x000fc60000000800 */
[--C-:B------:R-:W-:Y:S02]  /*5220*/  SHF.R.U64 R13, R15, UR4, R2.reuse ;  /* 0x000000040f0d7c19 */ /* 0x100fe40008001202 */
[----:B------:R-:W-:-:S03]  /*5230*/  SHF.R.U32.HI R19, RZ, UR4, R2 ;  /* 0x00000004ff137c19 */ /* 0x000fc60008011602 */
[----:B------:R-:W-:Y:S02]  /*5240*/  IMAD.MOV.U32 R2, RZ, RZ, R13 ;  /* 0x000000ffff027224 */ /* 0x000fe400078e000d */
[----:B------:R-:W-:Y:S01]  /*5250*/  IMAD.MOV.U32 R3, RZ, RZ, R19 ;  /* 0x000000ffff037224 */ /* 0x000fe200078e0013 */
[----:B-1----:R-:W-:Y:S06]  /*5260*/  @!P1 BRA `(.L_x_110) ;  /* 0x0000000000289947 */ /* 0x002fec0003800000 */
        /* <DEDUP_REMOVED lines=10> */
.L_x_110:
[----:B------:R-:W1:Y:S01]  /*5310*/  LDC R4, c[0x0][0x65c] ;  /* 0x00019700ff047b82 */ /* 0x000e620000000800 */
[----:B------:R-:W-:Y:S01]  /*5320*/  ULDC UR4, c[0x0][0x648] ;  /* 0x0001920000047ab9 */ /* 0x000fe20000000800 */
[----:B------:R-:W-:Y:S01]  /*5330*/  LOP3.LUT R15, R15, UR16, RZ, 0xc0, !PT ;  /* 0x000000100f0f7c12 */ /* 0x000fe2000f8ec0ff */
[----:B--2---:R-:W-:Y:S01]  /*5340*/  IMAD.MOV R20, RZ, RZ, -R20 ;  /* 0x000000ffff147224 */ /* 0x004fe200078e0a14 */
[----:B------:R-:W-:Y:S01]  /*5350*/  SHF.R.U64 R2, R2, UR4, R3 ;  /* 0x0000000402027c19 */ /* 0x000fe20008001203 */
[----:B------:R-:W-:Y:S01]  /*5360*/  ULDC UR4, c[0x0][0x638] ;  /* 0x00018e0000047ab9 */ /* 0x000fe20000000800 */
[----:B------:R-:W-:Y:S01]  /*5370*/  LOP3.LUT R12, R12, UR15, RZ, 0xc0, !PT ;  /* 0x0000000f0c0c7c12 */ /* 0x000fe2000f8ec0ff */
[----:B------:R-:W-:Y:S01]  /*5380*/  ULDC UR5, c[0x0][0x610] ;  /* 0x0001840000057ab9 */ /* 0x000fe20000000800 */
[----:B------:R-:W-:Y:S01]  /*5390*/  IMAD.MOV.U32 R3, RZ, RZ, 0x1 ;  /* 0x00000001ff037424 */ /* 0x000fe200078e00ff */
[----:B-1----:R-:W-:Y:S01]  /*53a0*/  ISETP.NE.AND P1, PT, R4, 0x1, PT ;  /* 0x000000010400780c */ /* 0x002fe20003f25270 */
[----:B------:R-:W-:-:S02]  /*53b0*/  IMAD.MOV R4, RZ, RZ, -R2 ;  /* 0x000000ffff047224 */ /* 0x000fc400078e0a02 */
[----:B------:R-:W-:Y:S02]  /*53c0*/  IMAD R2, R2, UR17, R15 ;  /* 0x0000001102027c24 */ /* 0x000fe4000f8e020f */
[----:B------:R-:W-:Y:S01]  /*53d0*/  IMAD R13, R4, UR4, R13 ;  /* 0x00000004040d7c24 */ /* 0x000fe2000f8e020d */
[----:B------:R-:W-:-:S07]  /*53e0*/  ULDC UR4, c[0x0][0x600] ;  /* 0x0001800000047ab9 */ /* 0x000fce0000000800 */
[----:B0-----:R-:W-:-:S04]  /*53f0*/  @P1 IMAD R11, R14, R20, R9 ;  /* 0x000000140e0b1224 */ /* 0x001fc800078e0209 */
[----:B------:R-:W-:Y:S02]  /*5400*/  IMAD R11, R2, UR5, R11 ;  /* 0x00000005020b7c24 */ /* 0x000fe4000f8e020b */
[----:B------:R-:W-:-:S05]  /*5410*/  IMAD R2, R13, UR4, R12 ;  /* 0x000000040d027c24 */ /* 0x000fca000f8e020c */
[----:B------:R-:W-:Y:S02]  /*5420*/  SEL R22, R2, R11, !P1 ;  /* 0x0000000b02167207 */ /* 0x000fe40004800000 */
[----:B------:R-:W-:Y:S01]  /*5430*/  SEL R19, R11, R2, !P1 ;  /* 0x000000020b137207 */ /* 0x000fe20004800000 */
[----:B------:R-:W-:-:S07]  /*5440*/  IMAD.MOV.U32 R2, RZ, RZ, R10 ;  /* 0x000000ffff027224 */ /* 0x000fce00078e000a */
.L_x_108:
[----:B------:R-:W-:Y:S05]  /*5450*/  BSYNC B1 ;  /* 0x0000000000017941 */ /* 0x000fea0003800000 */
.L_x_107:
[----:B------:R-:W-:-:S13]  /*5460*/  LOP3.LUT P1, RZ, R3, 0xff, RZ, 0xc0, !PT ;  /* 0x000000ff03ff7812 */ /* 0x000fda000782c0ff */
[----:B------:R-:W-:Y:S05]  /*5470*/  @P1 BRA `(.L_x_111) ;  /* 0xfffffff400381947 */ /* 0x000fea000383ffff */
[----:B------:R-:W-:Y:S05]  /*5480*/  BSYNC B0 ;  /* 0x0000000000007941 */ /* 0x000fea0003800000 */
.L_x_99:
[----:B------:R-:W-:-:S03]  /*5490*/  UMOV UR4, 0xffffffff ;  /* 0xffffffff00047882 */ /* 0x000fc60000000000 */
[----:B------:R-:W-:Y:S05]  /*54a0*/  BRA.DIV UR4, `(.L_x_112) ;  /* 0x0000000604647947 */ /* 0x000fea000b800000 */
[----:B------:R-:W-:-:S13]  /*54b0*/  ELECT P6, URZ, PT ;  /* 0x00000000003f782f */ /* 0x000fda00038c0000 */
.L_x_129:
[----:B------:R-:W-:Y:S04]  /*54c0*/  BSSY B0, `(.L_x_113) ;  /* 0x0000034000007945 */ /* 0x000fe80003800000 */
[----:B------:R-:W-:Y:S05]  /*54d0*/  @!P6 BRA `(.L_x_114) ;  /* 0x0000000000c8e947 */ /* 0x000fea0003800000 */
[----:B------:R-:W-:-:S04]  /*54e0*/  LOP3.LUT R16, R16, 0x2, RZ, 0xfc, !PT ;  /* 0x0000000210107812 */ /* 0x000fc800078efcff */
[----:B------:R-:W-:-:S13]  /*54f0*/  ISETP.NE.AND P0, PT, R16, 0x3, PT ;  /* 0x000000031000780c */ /* 0x000fda0003f05270 */
[----:B------:R-:W-:Y:S05]  /*5500*/  @!P0 BRA `(.L_x_115) ;  /* 0x0000000000048947 */ /* 0x000fea0003800000 */
[----:B------:R-:W-:Y:S01]  /*5510*/  BPT.TRAP 0x1 ;  /* 0x000000040000795c */ /* 0x000fe20000300000 */
.L_x_115:
[----:B------:R-:W0:Y:S01]  /*5520*/  S2R R3, SR_CgaCtaId ;  /* 0x0000000000037919 */ /* 0x000e220000008800 */
[----:B------:R-:W-:Y:S02]  /*5530*/  MOV R2, 0x400 ;  /* 0x0000040000027802 */ /* 0x000fe40000000f00 */
[----:B------:R-:W-:Y:S02]  /*5540*/  SHF.L.U32 R4, R0, 0x1f, RZ ;  /* 0x0000001f00047819 */ /* 0x000fe400000006ff */
[----:B0-----:R-:W-:-:S05]  /*5550*/  LEA R2, R3, R2, 0x18 ;  /* 0x0000000203027211 */ /* 0x001fca00078ec0ff */
[----:B------:R-:W-:-:S04]  /*5560*/  VIADD R2, R2, 0x28 ;  /* 0x0000002802027836 */ /* 0x000fc80000000000 */
[C---:B------:R-:W-:Y:S02]  /*5570*/  IMAD R9, R7.reuse, 0x8, R2 ;  /* 0x0000000807097824 */ /* 0x040fe400078e0202 */
[----:B------:R-:W-:Y:S02]  /*5580*/  VIADD R7, R7, 0x1 ;  /* 0x0000000107077836 */ /* 0x000fe40000000000 */
[----:B------:R-:W0:Y:S03]  /*5590*/  SYNCS.PHASECHK.TRANS64.TRYWAIT P0, [R9+URZ], R4 ;  /* 0x00000004090075a7 */ /* 0x000e26000800017f */
[----:B------:R-:W-:-:S04]  /*55a0*/  ISETP.NE.AND P1, PT, R7, 0x5, PT ;  /* 0x000000050700780c */ /* 0x000fc80003f25270 */
[----:B------:R-:W-:Y:S02]  /*55b0*/  SEL R3, RZ, 0x1, P1 ;  /* 0x00000001ff037807 */ /* 0x000fe40000800000 */
[----:B------:R-:W-:Y:S02]  /*55c0*/  SEL R7, R7, RZ, P1 ;  /* 0x000000ff07077207 */ /* 0x000fe40000800000 */
[----:B------:R-:W-:-:S03]  /*55d0*/  LOP3.LUT R6, R0, R3, RZ, 0x3c, !PT ;  /* 0x0000000300067212 */ /* 0x000fc600078e3cff */
[----:B------:R-:W-:Y:S01]  /*55e0*/  IMAD R8, R7, 0x8, R2 ;  /* 0x0000000807087824 */ /* 0x000fe200078e0202 */
[----:B------:R-:W-:Y:S01]  /*55f0*/  SHF.L.U32 R5, R6, 0x1f, RZ ;  /* 0x0000001f06057819 */ /* 0x000fe200000006ff */
[----:B0-----:R-:W-:Y:S06]  /*5600*/  @!P0 BRA `(.L_x_116) ;  /* 0x00000004002c8947 */ /* 0x001fec0003800000 */
.L_x_130:
[----:B------:R-:W1:Y:S01]  /*5610*/  SYNCS.PHASECHK.TRANS64.TRYWAIT P0, [R8+URZ], R5 ;  /* 0x00000005080075a7 */ /* 0x000e62000800017f */
[----:B------:R-:W-:-:S05]  /*5620*/  VIADD R0, R7, 0x1 ;  /* 0x0000000107007836 */ /* 0x000fca0000000000 */
[----:B------:R-:W-:-:S04]  /*5630*/  ISETP.NE.AND P1, PT, R0, 0x5, PT ;  /* 0x000000050000780c */ /* 0x000fc80003f25270 */
[----:B------:R-:W-:Y:S02]  /*5640*/  SEL R3, RZ, 0x1, P1 ;  /* 0x00000001ff037807 */ /* 0x000fe40000800000 */
[----:B------:R-:W-:Y:S02]  /*5650*/  SEL R7, R0, RZ, P1 ;  /* 0x000000ff00077207 */ /* 0x000fe40000800000 */
[----:B------:R-:W-:-:S03]  /*5660*/  LOP3.LUT R6, R6, R3, RZ, 0x3c, !PT ;  /* 0x0000000306067212 */ /* 0x000fc600078e3cff */
[----:B0-----:R-:W-:Y:S01]  /*5670*/  IMAD R9, R7, 0x8, R2 ;  /* 0x0000000807097824 */ /* 0x001fe200078e0202 */
[----:B------:R-:W-:Y:S01]  /*5680*/  SHF.L.U32 R4, R6, 0x1f, RZ ;  /* 0x0000001f06047819 */ /* 0x000fe200000006ff */
[----:B-1----:R-:W-:Y:S06]  /*5690*/  @!P0 BRA `(.L_x_117) ;  /* 0x00000004001c8947 */ /* 0x002fec0003800000 */
.L_x_131:
[----:B------:R-:W1:Y:S01]  /*56a0*/  SYNCS.PHASECHK.TRANS64.TRYWAIT P0, [R9+URZ], R4 ;  /* 0x00000004090075a7 */ /* 0x000e62000800017f */
[----:B------:R-:W-:-:S05]  /*56b0*/  VIADD R0, R7, 0x1 ;  /* 0x0000000107007836 */ /* 0x000fca0000000000 */
[----:B------:R-:W-:-:S04]  /*56c0*/  ISETP.NE.AND P1, PT, R0, 0x5, PT ;  /* 0x000000050000780c */ /* 0x000fc80003f25270 */
[----:B------:R-:W-:Y:S02]  /*56d0*/  SEL R3, RZ, 0x1, P1 ;  /* 0x00000001ff037807 */ /* 0x000fe40000800000 */
[----:B------:R-:W-:Y:S02]  /*56e0*/  SEL R7, R0, RZ, P1 ;  /* 0x000000ff00077207 */ /* 0x000fe40000800000 */
[----:B------:R-:W-:-:S03]  /*56f0*/  LOP3.LUT R11, R6, R3, RZ, 0x3c, !PT ;  /* 0x00000003060b7212 */ /* 0x000fc600078e3cff */
[----:B------:R-:W-:Y:S01]  /*5700*/  IMAD R6, R7, 0x8, R2 ;  /* 0x0000000807067824 */ /* 0x000fe200078e0202 */
[----:B0-----:R-:W-:Y:S01]  /*5710*/  SHF.L.U32 R5, R11, 0x1f, RZ ;  /* 0x0000001f0b057819 */ /* 0x001fe200000006ff */
[----:B-1----:R-:W-:Y:S06]  /*5720*/  @!P0 BRA `(.L_x_118) ;  /* 0x00000004000c8947 */ /* 0x002fec0003800000 */
.L_x_132:
[----:B------:R-:W1:Y:S01]  /*5730*/  SYNCS.PHASECHK.TRANS64.TRYWAIT P0, [R6+URZ], R5 ;  /* 0x00000005060075a7 */ /* 0x000e62000800017f */
[----:B------:R-:W-:-:S05]  /*5740*/  VIADD R0, R7, 0x1 ;  /* 0x0000000107007836 */ /* 0x000fca0000000000 */
[----:B------:R-:W-:-:S04]  /*5750*/  ISETP.NE.AND P1, PT, R0, 0x5, PT ;  /* 0x000000050000780c */ /* 0x000fc80003f25270 */
[----:B0-----:R-:W-:Y:S02]  /*5760*/  SEL R4, RZ, 0x1, P1 ;  /* 0x00000001ff047807 */ /* 0x001fe40000800000 */
[----:B------:R-:W-:Y:S02]  /*5770*/  SEL R3, R0, RZ, P1 ;  /* 0x000000ff00037207 */ /* 0x000fe40000800000 */
[----:B------:R-:W-:Y:S01]  /*5780*/  LOP3.LUT R0, R11, R4, RZ, 0x3c, !PT ;  /* 0x000000040b007212 */ /* 0x000fe200078e3cff */
[----:B-1----:R-:W-:Y:S06]  /*5790*/  @!P0 BRA `(.L_x_119) ;  /* 0x0000000400048947 */ /* 0x002fec0003800000 */
.L_x_133:
[----:B------:R-:W-:Y:S01]  /*57a0*/  IMAD R3, R3, 0x8, R2 ;  /* 0x0000000803037824 */ /* 0x000fe200078e0202 */
[----:B------:R-:W-:-:S07]  /*57b0*/  SHF.L.U32 R0, R0, 0x1f, RZ ;  /* 0x0000001f00007819 */ /* 0x000fce00000006ff */
.L_x_120:
[----:B-1----:R1:W2:Y:S02]  /*57c0*/  SYNCS.PHASECHK.TRANS64.TRYWAIT P0, [R3+URZ], R0 ;  /* 0x00000000030075a7 */ /* 0x0022a4000800017f */
[----:B--2---:R-:W-:Y:S05]  /*57d0*/  @!P0 NANOSLEEP.SYNCS 0x989680 ;  /* 0x009896800000895d */ /* 0x004fea0003900000 */
[----:B------:R-:W2:Y:S02]  /*57e0*/  @!P0 SYNCS.PHASECHK.TRANS64 P0, [R3+URZ], R0 ;  /* 0x00000000030085a7 */ /* 0x000ea4000800007f */
[----:B--2---:R-:W-:Y:S05]  /*57f0*/  @!P0 BRA `(.L_x_120) ;  /* 0xfffffffc00f08947 */ /* 0x004fea000383ffff */
.L_x_114:
[----:B------:R-:W-:Y:S05]  /*5800*/  BSYNC B0 ;  /* 0x0000000000007941 */ /* 0x000fea0003800000 */
.L_x_113:
[----:B------:R-:W-:Y:S05]  /*5810*/  EXIT ;  /* 0x000000000000794d */ /* 0x000fea0003800000 */
.L_x_15:
[----:B-1----:R1:W2:Y:S02]  /*5820*/  SYNCS.PHASECHK.TRANS64.TRYWAIT P0, [R63+URZ], R0 ;  /* 0x000000003f0075a7 */ /* 0x0022a4000800017f */
[----:B--2---:R-:W-:Y:S05]  /*5830*/  @!P0 NANOSLEEP.SYNCS 0x989680 ;  /* 0x009896800000895d */ /* 0x004fea0003900000 */
[----:B------:R-:W2:Y:S02]  /*5840*/  @!P0 SYNCS.PHASECHK.TRANS64 P0, [R63+URZ], R0 ;  /* 0x000000003f0085a7 */ /* 0x000ea4000800007f */
[----:B--2---:R-:W-:Y:S05]  /*5850*/  @!P0 BRA `(.L_x_15) ;  /* 0xfffffffc00f08947 */ /* 0x004fea000383ffff */
[----:B------:R-:W-:Y:S05]  /*5860*/  BRA `(.L_x_121) ;  /* 0xffffffbc002c7947 */ /* 0x000fea000383ffff */
.L_x_20:
[----:B--2---:R2:W3:Y:S02]  /*5870*/  SYNCS.PHASECHK.TRANS64.TRYWAIT P1, [R3+URZ], R0 ;  /* 0x00000000030075a7 */ /* 0x0044e4000802017f */
[----:B---3--:R-:W-:Y:S05]  /*5880*/  @!P1 NANOSLEEP.SYNCS 0x989680 ;  /* 0x009896800000995d */ /* 0x008fea0003900000 */
[----:B------:R-:W3:Y:S02]  /*5890*/  @!P1 SYNCS.PHASECHK.TRANS64 P1, [R3+URZ], R0 ;  /* 0x00000000030095a7 */ /* 0x000ee4000802007f */
[----:B---3--:R-:W-:Y:S05]  /*58a0*/  @!P1 BRA `(.L_x_20) ;  /* 0xfffffffc00f09947 */ /* 0x008fea000383ffff */
[----:B------:R-:W-:Y:S05]  /*58b0*/  BRA `(.L_x_19) ;  /* 0xffffffbc00907947 */ /* 0x000fea000383ffff */
.L_x_25:
[----:B--2---:R-:W-:-:S04]  /*58c0*/  IMAD.U32 R4, RZ, RZ, UR4 ;  /* 0x00000004ff047e24 */ /* 0x004fc8000f8e00ff */
[----:B------:R2:W3:Y:S03]  /*58d0*/  SYNCS.PHASECHK.TRANS64.TRYWAIT P1, [R4+URZ], R3 ;  /* 0x00000003040075a7 */ /* 0x0004e6000802017f */
[----:B---3--:R-:W-:Y:S05]  /*58e0*/  @!P1 NANOSLEEP.SYNCS 0x989680 ;  /* 0x009896800000995d */ /* 0x008fea0003900000 */
[----:B------:R-:W3:Y:S02]  /*58f0*/  @!P1 SYNCS.PHASECHK.TRANS64 P1, [R4+URZ], R3 ;  /* 0x00000003040095a7 */ /* 0x000ee4000802007f */
[----:B---3--:R-:W-:Y:S05]  /*5900*/  @!P1 BRA `(.L_x_25) ;  /* 0xfffffffc00ec9947 */ /* 0x008fea000383ffff */
[----:B------:R-:W-:Y:S05]  /*5910*/  BRA `(.L_x_24) ;  /* 0xffffffc000087947 */ /* 0x000fea000383ffff */
.L_x_31:
[----:B---3--:R3:W4:Y:S02]  /*5920*/  SYNCS.PHASECHK.TRANS64.TRYWAIT P0, [R63+URZ+0x10], R0 ;  /* 0x000010003f0075a7 */ /* 0x008724000800017f */
[----:B----4-:R-:W-:Y:S05]  /*5930*/  @!P0 NANOSLEEP.SYNCS 0x989680 ;  /* 0x009896800000895d */ /* 0x010fea0003900000 */
[----:B------:R-:W4:Y:S02]  /*5940*/  @!P0 SYNCS.PHASECHK.TRANS64 P0, [R63+URZ+0x10], R0 ;  /* 0x000010003f0085a7 */ /* 0x000f24000800007f */
[----:B----4-:R-:W-:Y:S05]  /*5950*/  @!P0 BRA `(.L_x_31) ;  /* 0xfffffffc00f08947 */ /* 0x010fea000383ffff */
[----:B------:R-:W-:Y:S05]  /*5960*/  BRA `(.L_x_122) ;  /* 0xffffffc400007947 */ /* 0x000fea000383ffff */
.L_x_100:
[----:B------:R-:W-:Y:S01]  /*5970*/  BSSY B1, `(.L_x_123) ;  /* 0x0000006000017945 */ /* 0x000fe20003800000 */
[----:B------:R-:W-:-:S07]  /*5980*/  IMAD.MOV.U32 R15, RZ, RZ, -0x1 ;  /* 0xffffffffff0f7424 */ /* 0x000fce00078e00ff */
[----:B-----5:R-:W-:Y:S05]  /*5990*/  WARPSYNC.COLLECTIVE R15, `(.L_x_124) ;  /* 0x000000000f0c7348 */ /* 0x020fea0003c00000 */
[----:B------:R-:W-:Y:S02]  /*59a0*/  ELECT P6, UR62, PT ;  /* 0x00000000003e782f */ /* 0x000fe400038c0000 */
[----:B------:R-:W-:Y:S01]  /*59b0*/  MOV R14, UR62 ;  /* 0x0000003e000e7c02 */ /* 0x000fe20008000f00 */
[----:B-----5:R-:W-:Y:S10]  /*59c0*/  ENDCOLLECTIVE ;  /* 0x000000000000791b */ /* 0x020ff40003800000 */
.L_x_124:
[----:B------:R-:W-:Y:S05]  /*59d0*/  BSYNC B1 ;  /* 0x0000000000017941 */ /* 0x000fea0003800000 */
.L_x_123:
[----:B------:R-:W-:Y:S05]  /*59e0*/  BRA `(.L_x_125) ;  /* 0xffffffec00e87947 */ /* 0x000fea000383ffff */
.L_x_103:
[----:B0-----:R0:W1:Y:S02]  /*59f0*/  SYNCS.PHASECHK.TRANS64.TRYWAIT P1, [R10+URZ+0x28], R5 ;  /* 0x000028050a0075a7 */ /* 0x001064000802017f */
[----:B-1----:R-:W-:Y:S05]  /*5a00*/  @!P1 NANOSLEEP.SYNCS 0x989680 ;  /* 0x009896800000995d */ /* 0x002fea0003900000 */
[----:B------:R-:W1:Y:S02]  /*5a10*/  @!P1 SYNCS.PHASECHK.TRANS64 P1, [R10+URZ+0x28], R5 ;  /* 0x000028050a0095a7 */ /* 0x000e64000802007f */
[----:B-1----:R-:W-:Y:S05]  /*5a20*/  @!P1 BRA `(.L_x_103) ;  /* 0xfffffffc00f09947 */ /* 0x002fea000383ffff */
[----:B------:R-:W-:Y:S05]  /*5a30*/  BRA `(.L_x_126) ;  /* 0xfffffff0001c7947 */ /* 0x000fea000383ffff */
.L_x_112:
[----:B------:R-:W-:Y:S01]  /*5a40*/  BSSY B0, `(.L_x_127) ;  /* 0x0000006000007945 */ /* 0x000fe20003800000 */
[----:B------:R-:W-:-:S07]  /*5a50*/  IMAD.MOV.U32 R15, RZ, RZ, -0x1 ;  /* 0xffffffffff0f7424 */ /* 0x000fce00078e00ff */
[----:B-----5:R-:W-:Y:S05]  /*5a60*/  WARPSYNC.COLLECTIVE R15, `(.L_x_128) ;  /* 0x000000000f0c7348 */ /* 0x020fea0003c00000 */
[----:B------:R-:W-:Y:S02]  /*5a70*/  ELECT P6, UR62, PT ;  /* 0x00000000003e782f */ /* 0x000fe400038c0000 */
[----:B------:R-:W-:Y:S01]  /*5a80*/  MOV R14, UR62 ;  /* 0x0000003e000e7c02 */ /* 0x000fe20008000f00 */
[----:B-----5:R-:W-:Y:S10]  /*5a90*/  ENDCOLLECTIVE ;  /* 0x000000000000791b */ /* 0x020ff40003800000 */
.L_x_128:
[----:B------:R-:W-:Y:S05]  /*5aa0*/  BSYNC B0 ;  /* 0x0000000000007941 */ /* 0x000fea0003800000 */
.L_x_127:
[----:B------:R-:W-:Y:S05]  /*5ab0*/  BRA `(.L_x_129) ;  /* 0xfffffff800807947 */ /* 0x000fea000383ffff */
.L_x_116:
[----:B0-----:R0:W1:Y:S02]  /*5ac0*/  SYNCS.PHASECHK.TRANS64.TRYWAIT P0, [R9+URZ], R4 ;  /* 0x00000004090075a7 */ /* 0x001064000800017f */
[----:B-1----:R-:W-:Y:S05]  /*5ad0*/  @!P0 NANOSLEEP.SYNCS 0x989680 ;  /* 0x009896800000895d */ /* 0x002fea0003900000 */
[----:B------:R-:W1:Y:S02]  /*5ae0*/  @!P0 SYNCS.PHASECHK.TRANS64 P0, [R9+URZ], R4 ;  /* 0x00000004090085a7 */ /* 0x000e64000800007f */
[----:B-1----:R-:W-:Y:S05]  /*5af0*/  @!P0 BRA `(.L_x_116) ;  /* 0xfffffffc00f08947 */ /* 0x002fea000383ffff */
[----:B------:R-:W-:Y:S05]  /*5b00*/  BRA `(.L_x_130) ;  /* 0xfffffff800c07947 */ /* 0x000fea000383ffff */
.L_x_117:
[----:B0-----:R0:W1:Y:S02]  /*5b10*/  SYNCS.PHASECHK.TRANS64.TRYWAIT P0, [R8+URZ], R5 ;  /* 0x00000005080075a7 */ /* 0x001064000800017f */
[----:B-1----:R-:W-:Y:S05]  /*5b20*/  @!P0 NANOSLEEP.SYNCS 0x989680 ;  /* 0x009896800000895d */ /* 0x002fea0003900000 */
[----:B------:R-:W1:Y:S02]  /*5b30*/  @!P0 SYNCS.PHASECHK.TRANS64 P0, [R8+URZ], R5 ;  /* 0x00000005080085a7 */ /* 0x000e64000800007f */
[----:B-1----:R-:W-:Y:S05]  /*5b40*/  @!P0 BRA `(.L_x_117) ;  /* 0xfffffffc00f08947 */ /* 0x002fea000383ffff */
[----:B------:R-:W-:Y:S05]  /*5b50*/  BRA `(.L_x_131) ;  /* 0xfffffff800d07947 */ /* 0x000fea000383ffff */
.L_x_118:
[----:B0-----:R0:W1:Y:S02]  /*5b60*/  SYNCS.PHASECHK.TRANS64.TRYWAIT P0, [R9+URZ], R4 ;  /* 0x00000004090075a7 */ /* 0x001064000800017f */
[----:B-1----:R-:W-:Y:S05]  /*5b70*/  @!P0 NANOSLEEP.SYNCS 0x989680 ;  /* 0x009896800000895d */ /* 0x002fea0003900000 */
[----:B------:R-:W1:Y:S02]  /*5b80*/  @!P0 SYNCS.PHASECHK.TRANS64 P0, [R9+URZ], R4 ;  /* 0x00000004090085a7 */ /* 0x000e64000800007f */
[----:B-1----:R-:W-:Y:S05]  /*5b90*/  @!P0 BRA `(.L_x_118) ;  /* 0xfffffffc00f08947 */ /* 0x002fea000383ffff */
[----:B------:R-:W-:Y:S05]  /*5ba0*/  BRA `(.L_x_132) ;  /* 0xfffffff800e07947 */ /* 0x000fea000383ffff */
.L_x_119:
[----:B0-----:R0:W1:Y:S02]  /*5bb0*/  SYNCS.PHASECHK.TRANS64.TRYWAIT P0, [R6+URZ], R5 ;  /* 0x00000005060075a7 */ /* 0x001064000800017f */
[----:B-1----:R-:W-:Y:S05]  /*5bc0*/  @!P0 NANOSLEEP.SYNCS 0x989680 ;  /* 0x009896800000895d */ /* 0x002fea0003900000 */
[----:B------:R-:W1:Y:S02]  /*5bd0*/  @!P0 SYNCS.PHASECHK.TRANS64 P0, [R6+URZ], R5 ;  /* 0x00000005060085a7 */ /* 0x000e64000800007f */
[----:B-1----:R-:W-:Y:S05]  /*5be0*/  @!P0 BRA `(.L_x_119) ;  /* 0xfffffffc00f08947 */ /* 0x002fea000383ffff */
[----:B------:R-:W-:Y:S05]  /*5bf0*/  BRA `(.L_x_133) ;  /* 0xfffffff800e87947 */ /* 0x000fea000383ffff */
.L_x_134:
[----:B------:R-:W-:-:S00]  /*5c00*/  BRA `(.L_x_134) ;  /* 0xfffffffc00fc7947 */ /* 0x000fc0000383ffff */
[----:B------:R-:W-:-:S00]  /*5c10*/  NOP ;  /* 0x0000000000007918 */ /* 0x000fc00000000000 */
        /* <DEDUP_REMOVED lines=14> */
.L_x_135:


//--------------------- .nv.global.init           --------------------------
	.section	.nv.global.init,"aw",@progbits
.nv.global.init:
	.type		$str$22,@object
	.size		$str$22,($str$23 - $str$22)
$str$22:
        /*0000*/ 	.byte	0x6b, 0x5f, 0x74, 0x69, 0x6c, 0x65, 0x5f, 0x63, 0x6f, 0x75, 0x6e, 0x74, 0x20, 0x3e, 0x3d, 0x20
        /*0010*/ 	.byte	0x31, 0x00
	.type		$str$23,@object
	.size		$str$23,(__unnamed_1 - $str$23)
$str$23:
        /*0012*/ 	.byte	0x2f, 0x74, 0x6d, 0x70, 0x2f, 0x63, 0x75, 0x74, 0x6c, 0x61, 0x73, 0x73, 0x5f, 0x73, 0x77, 0x65
        /*0022*/ 	.byte	0x65, 0x70, 0x5f, 0x73, 0x72, 0x63, 0x2f, 0x69, 0x6e, 0x63, 0x6c, 0x75, 0x64, 0x65, 0x2f, 0x63
        /*0032*/ 	.byte	0x75, 0x74, 0x6c, 0x61, 0x73, 0x73, 0x2f, 0x67, 0x65, 0x6d, 0x6d, 0x2f, 0x63, 0x6f, 0x6c, 0x6c
        /*0042*/ 	.byte	0x65, 0x63, 0x74, 0x69, 0x76, 0x65, 0x2f, 0x73, 0x6d, 0x39, 0x30, 0x5f, 0x6d, 0x6d, 0x61, 0x5f
        /*0052*/ 	.byte	0x74, 0x6d, 0x61, 0x5f, 0x67, 0x6d, 0x6d, 0x61, 0x5f, 0x73, 0x73, 0x5f, 0x77, 0x61, 0x72, 0x70
        /*0062*/ 	.byte	0x73, 0x70, 0x65, 0x63, 0x69, 0x61, 0x6c, 0x69, 0x7a, 0x65, 0x64, 0x2e, 0x68, 0x70, 0x70, 0x00
	.type		__unnamed_1,@object
	.size		__unnamed_1,(.L_0 - __unnamed_1)
__unnamed_1:
        /*0072*/ 	.byte	0x76, 0x6f, 0x69, 0x64, 0x20, 0x63, 0x75, 0x74, 0x6c, 0x61, 0x73, 0x73, 0x3a, 0x3a, 0x67, 0x65
        /* <DEDUP_REMOVED lines=179> */
        /*0bb2*/ 	.byte	0x74, 0x65, 0x3a, 0x3a, 0x69, 0x64, 0x65, 0x6e, 0x74, 0x69, 0x74, 0x79, 0x5d, 0x00
.L_0:


//--------------------- .nv.shared._ZN7cutlass13device_kernelINS_4gemm6kernel13GemmUniversalIN4cute5tupleIJiiiiEEENS1_10collective13CollectiveMmaINS1_34MainloopSm90TmaGmmaWarpSpecializedILi5ENS5_IJNS4_1CILi1EEESB_SB_EEENS1_32KernelTmaWarpSpecializedPingpongEEENS5_IJNSA_ILi64EEESF_NSA_ILi32EEEEEENS_10bfloat16_tENS5_IJlSB_lEEESI_SJ_NS4_8TiledMMAINS4_8MMA_AtomIJNS4_4SM904GMMA27MMA_64x64x16_F32BF16BF16_SSILNSN_5MajorE0ELSP_0ELNSN_7ScaleInE1ELSQ_1EEEEEENS4_6LayoutISC_NS5_IJNSA_ILi0EEESU_SU_EEEEENS5_IJNS4_10UnderscoreESX_SX_EEEEENS4_13SM90_TMA_LOADENS4_14ComposedLayoutINS4_7SwizzleILi2ELi4ELi3EEENS4_18smem_ptr_flag_bitsILi16EEENST_INS5_IJNSA_ILi8EEESG_EEENS5_IJSG_SB_EEEEEEEvNS4_8identityES10_S1A_vS1B_EENS_8epilogue10collective6detail29Sm90TmaWarpSpecializedAdapterINS1E_15DefaultEpilogueISI_SJ_SJ_NS1D_6thread17LinearCombinationISI_Li1EffLNS1I_9ScaleType4KindE0ELNS_15FloatRoundStyleE2ESI_EENS1_15EpilogueDefaultEEEEEvvEEEEvNT_6ParamsE --------------------------
	.section	.nv.shared._ZN7cutlass13device_kernelINS_4gemm6kernel13GemmUniversalIN4cute5tupleIJiiiiEEENS1_10collective13CollectiveMmaINS1_34MainloopSm90TmaGmmaWarpSpecializedILi5ENS5_IJNS4_1CILi1EEESB_SB_EEENS1_32KernelTmaWarpSpecializedPingpongEEENS5_IJNSA_ILi64EEESF_NSA_ILi32EEEEEENS_10bfloat16_tENS5_IJlSB_lEEESI_SJ_NS4_8TiledMMAINS4_8MMA_AtomIJNS4_4SM904GMMA27MMA_64x64x16_F32BF16BF16_SSILNSN_5MajorE0ELSP_0ELNSN_7ScaleInE1ELSQ_1EEEEEENS4_6LayoutISC_NS5_IJNSA_ILi0EEESU_SU_EEEEENS5_IJNS4_10UnderscoreESX_SX_EEEEENS4_13SM90_TMA_LOADENS4_14ComposedLayoutINS4_7SwizzleILi2ELi4ELi3EEENS4_18smem_ptr_flag_bitsILi16EEENST_INS5_IJNSA_ILi8EEESG_EEENS5_IJSG_SB_EEEEEEEvNS4_8identityES10_S1A_vS1B_EENS_8epilogue10collective6detail29Sm90TmaWarpSpecializedAdapterINS1E_15DefaultEpilogueISI_SJ_SJ_NS1D_6thread17LinearCombinationISI_Li1EffLNS1I_9ScaleType4KindE0ELNS_15FloatRoundStyleE2ESI_EENS1_15EpilogueDefaultEEEEEvvEEEEvNT_6ParamsE,"aw",@nobits
	.sectionflags	@""
	.align	16
	.zero		1024


//--------------------- .nv.shared.reserved.0     --------------------------
	.section	.nv.shared.reserved.0,"aw",@nobits
	.weak		__nv_reservedSMEM_offset_0_alias
	.size		__nv_reservedSMEM_offset_0_alias, 0, 0
	.other		__nv_reservedSMEM_offset_0_alias,@"STO_CUDA_RESERVED_SHARED STV_DEFAULT"
__nv_reservedSMEM_offset_0_alias:
	.zero		0


//--------------------- .nv.global                --------------------------
	.section	.nv.global,"aw",@nobits
.nv.global:
	.type		_ZN40_INTERNAL_43a724fe_4_k_cu_3c59cc7e_221124cute1_E,@object
	.size		_ZN40_INTERNAL_43a724fe_4_k_cu_3c59cc7e_221124cute1_E,(_ZN40_INTERNAL_43a724fe_4_k_cu_3c59cc7e_221124cuda3std3__45__cpo6cbeginE - _ZN40_INTERNAL_43a724fe_4_k_cu_3c59cc7e_221124cute1_E)
_ZN40_INTERNAL_43a724fe_4_k_cu_3c59cc7e_221124cute1_E:
	.zero		1
	.type		_ZN40_INTERNAL_43a724fe_4_k_cu_3c59cc7e_221124cuda3std3__45__cpo6cbeginE,@object
	.size		_ZN40_INTERNAL_43a724fe_4_k_cu_3c59cc7e_221124cuda3std3__45__cpo6cbeginE,(_ZN40_INTERNAL_43a724fe_4_k_cu_3c59cc7e_221124cuda3std3__48in_placeE - _ZN40_INTERNAL_43a724fe_4_k_cu_3c59cc7e_221124cuda3std3__45__cpo6cbeginE)
_ZN40_INTERNAL_43a724fe_4_k_cu_3c59cc7e_221124cuda3std3__45__cpo6cbeginE:
	.zero		1
	.type		_ZN40_INTERNAL_43a724fe_4_k_cu_3c59cc7e_221124cuda3std3__48in_placeE,@object
	.size		_ZN40_INTERNAL_43a724fe_4_k_cu_3c59cc7e_221124cuda3std3__48in_placeE,(_ZN40_INTERNAL_43a724fe_4_k_cu_3c59cc7e_221124cuda3std6ranges3__45__cpo9iter_moveE - _ZN40_INTERNAL_43a724fe_4_k_cu_3c59cc7e_221124cuda3std3__48in_placeE)
_ZN40_INTERNAL_43a724fe_4_k_cu_3c59cc7e_221124cuda3std3__48in_placeE:
	.zero		1
	.type		_ZN40_INTERNAL_43a724fe_4_k_cu_3c59cc7e_221124cuda3std6ranges3__45__cpo9iter_moveE,@object
	.size		_ZN40_INTERNAL_43a724fe_4_k_cu_3c59cc7e_221124cuda3std6ranges3__45__cpo9iter_moveE,(_ZN40_INTERNAL_43a724fe_4_k_cu_3c59cc7e_221124cuda3std3__45__cpo5beginE - _ZN40_INTERNAL_43a724fe_4_k_cu_3c59cc7e_221124cuda3std6ranges3__45__cpo9iter_moveE)
_ZN40_INTERNAL_43a724fe_4_k_cu_3c59cc7e_221124cuda3std6ranges3__45__cpo9iter_moveE:
	.zero		1
	.type		_ZN40_INTERNAL_43a724fe_4_k_cu_3c59cc7e_221124cuda3std3__45__cpo5beginE,@object
	.size		_ZN40_INTERNAL_43a724fe_4_k_cu_3c59cc7e_221124cuda3std3__45__cpo5beginE,(_ZN40_INTERNAL_43a724fe_4_k_cu_3c59cc7e_221124cuda3std3__442_GLOBAL__N__43a724fe_4_k_cu_3c59cc7e_221126ignoreE - _ZN40_INTERNAL_43a724fe_4_k_cu_3c59cc7e_221124cuda3std3__45__cpo5beginE)
_ZN40_INTERNAL_43a724fe_4_k_cu_3c59cc7e_221124cuda3std3__45__cpo5beginE:
	.zero		1
	.type		_ZN40_INTERNAL_43a724fe_4_k_cu_3c59cc7e_221124cuda3std3__442_GLOBAL__N__43a724fe_4_k_cu_3c59cc7e_221126ignoreE,@object
	.size		_ZN40_INTERNAL_43a724fe_4_k_cu_3c59cc7e_221124cuda3std3__442_GLOBAL__N__43a724fe_4_k_cu_3c59cc7e_221126ignoreE,(_ZN40_INTERNAL_43a724fe_4_k_cu_3c59cc7e_221124cute7productE - _ZN40_INTERNAL_43a724fe_4_k_cu_3c59cc7e_221124cuda3std3__442_GLOBAL__N__43a724fe_4_k_cu_3c59cc7e_221126ignoreE)
_ZN40_INTERNAL_43a724fe_4_k_cu_3c59cc7e_221124cuda3std3__442_GLOBAL__N__43a724fe_4_k_cu_3c59cc7e_221126ignoreE:
	.zero		1
	.type		_ZN40_INTERNAL_43a724fe_4_k_cu_3c59cc7e_221124cute7productE,@object
	.size		_ZN40_INTERNAL_43a724fe_4_k_cu_3c59cc7e_221124cute7productE,(_ZN40_INTERNAL_43a724fe_4_k_cu_3c59cc7e_221124cuda3std3__45__cpo3endE - _ZN40_INTERNAL_43a724fe_4_k_cu_3c59cc7e_221124cute7productE)
_ZN40_INTERNAL_43a724fe_4_k_cu_3c59cc7e_221124cute7productE:
	.zero		1
	.type		_ZN40_INTERNAL_43a724fe_4_k_cu_3c59cc7e_221124cuda3std3__45__cpo3endE,@object
	.size		_ZN40_INTERNAL_43a724fe_4_k_cu_3c59cc7e_221124cuda3std3__45__cpo3endE,(_ZN40_INTERNAL_43a724fe_4_k_cu_3c59cc7e_221124cuda3std3__419piecewise_constructE - _ZN40_INTERNAL_43a724fe_4_k_cu_3c59cc7e_221124cuda3std3__45__cpo3endE)
_ZN40_INTERNAL_43a724fe_4_k_cu_3c59cc7e_221124cuda3std3__45__cpo3endE:
	.zero		1
	.type		_ZN40_INTERNAL_43a724fe_4_k_cu_3c59cc7e_221124cuda3std3__419piecewise_constructE,@object
	.size		_ZN40_INTERNAL_43a724fe_4_k_cu_3c59cc7e_221124cuda3std3__419piecewise_constructE,(_ZN40_INTERNAL_43a724fe_4_k_cu_3c59cc7e_221124cuda3std3__45__cpo4cendE - _ZN40_INTERNAL_43a724fe_4_k_cu_3c59cc7e_221124cuda3std3__419piecewise_constructE)
_ZN40_INTERNAL_43a724fe_4_k_cu_3c59cc7e_221124cuda3std3__419piecewise_constructE:
	.zero		1
	.type		_ZN40_INTERNAL_43a724fe_4_k_cu_3c59cc7e_221124cuda3std3__45__cpo4cendE,@object
	.size		_ZN40_INTERNAL_43a724fe_4_k_cu_3c59cc7e_221124cuda3std3__45__cpo4cendE,(_ZN40_INTERNAL_43a724fe_4_k_cu_3c59cc7e_221124cuda3std6ranges3__45__cpo4swapE - _ZN40_INTERNAL_43a724fe_4_k_cu_3c59cc7e_221124cuda3std3__45__cpo4cendE)
_ZN40_INTERNAL_43a724fe_4_k_cu_3c59cc7e_221124cuda3std3__45__cpo4cendE:
	.zero		1
	.type		_ZN40_INTERNAL_43a724fe_4_k_cu_3c59cc7e_221124cuda3std6ranges3__45__cpo4swapE,@object
	.size		_ZN40_INTERNAL_43a724fe_4_k_cu_3c59cc7e_221124cuda3std6ranges3__45__cpo4swapE,(.L_8 - _ZN40_INTERNAL_43a724fe_4_k_cu_3c59cc7e_221124cuda3std6ranges3__45__cpo4swapE)
_ZN40_INTERNAL_43a724fe_4_k_cu_3c59cc7e_221124cuda3std6ranges3__45__cpo4swapE:
	.zero		1
.L_8:


//--------------------- .nv.constant0._ZN7cutlass13device_kernelINS_4gemm6kernel13GemmUniversalIN4cute5tupleIJiiiiEEENS1_10collective13CollectiveMmaINS1_34MainloopSm90TmaGmmaWarpSpecializedILi5ENS5_IJNS4_1CILi1EEESB_SB_EEENS1_32KernelTmaWarpSpecializedPingpongEEENS5_IJNSA_ILi64EEESF_NSA_ILi32EEEEEENS_10bfloat16_tENS5_IJlSB_lEEESI_SJ_NS4_8TiledMMAINS4_8MMA_AtomIJNS4_4SM904GMMA27MMA_64x64x16_F32BF16BF16_SSILNSN_5MajorE0ELSP_0ELNSN_7ScaleInE1ELSQ_1EEEEEENS4_6LayoutISC_NS5_IJNSA_ILi0EEESU_SU_EEEEENS5_IJNS4_10UnderscoreESX_SX_EEEEENS4_13SM90_TMA_LOADENS4_14ComposedLayoutINS4_7SwizzleILi2ELi4ELi3EEENS4_18smem_ptr_flag_bitsILi16EEENST_INS5_IJNSA_ILi8EEESG_EEENS5_IJSG_SB_EEEEEEEvNS4_8identityES10_S1A_vS1B_EENS_8epilogue10collective6detail29Sm90TmaWarpSpecializedAdapterINS1E_15DefaultEpilogueISI_SJ_SJ_NS1D_6thread17LinearCombinationISI_Li1EffLNS1I_9ScaleType4KindE0ELNS_15FloatRoundStyleE2ESI_EENS1_15EpilogueDefaultEEEEEvvEEEEvNT_6ParamsE --------------------------
	.section	.nv.constant0._ZN7cutlass13device_kernelINS_4gemm6kernel13GemmUniversalIN4cute5tupleIJiiiiEEENS1_10collective13CollectiveMmaINS1_34MainloopSm90TmaGmmaWarpSpecializedILi5ENS5_IJNS4_1CILi1EEESB_SB_EEENS1_32KernelTmaWarpSpecializedPingpongEEENS5_IJNSA_ILi64EEESF_NSA_ILi32EEEEEENS_10bfloat16_tENS5_IJlSB_lEEESI_SJ_NS4_8TiledMMAINS4_8MMA_AtomIJNS4_4SM904GMMA27MMA_64x64x16_F32BF16BF16_SSILNSN_5MajorE0ELSP_0ELNSN_7ScaleInE1ELSQ_1EEEEEENS4_6LayoutISC_NS5_IJNSA_ILi0EEESU_SU_EEEEENS5_IJNS4_10UnderscoreESX_SX_EEEEENS4_13SM90_TMA_LOADENS4_14ComposedLayoutINS4_7SwizzleILi2ELi4ELi3EEENS4_18smem_ptr_flag_bitsILi16EEENST_INS5_IJNSA_ILi8EEESG_EEENS5_IJSG_SB_EEEEEEEvNS4_8identityES10_S1A_vS1B_EENS_8epilogue10collective6detail29Sm90TmaWarpSpecializedAdapterINS1E_15DefaultEpilogueISI_SJ_SJ_NS1D_6thread17LinearCombinationISI_Li1EffLNS1I_9ScaleType4KindE0ELNS_15FloatRoundStyleE2ESI_EENS1_15EpilogueDefaultEEEEEvvEEEEvNT_6ParamsE,"a",@progbits
	.sectionflags	@""
	.align	4
.nv.constant0._ZN7cutlass13device_kernelINS_4gemm6kernel13GemmUniversalIN4cute5tupleIJiiiiEEENS1_10collective13CollectiveMmaINS1_34MainloopSm90TmaGmmaWarpSpecializedILi5ENS5_IJNS4_1CILi1EEESB_SB_EEENS1_32KernelTmaWarpSpecializedPingpongEEENS5_IJNSA_ILi64EEESF_NSA_ILi32EEEEEENS_10bfloat16_tENS5_IJlSB_lEEESI_SJ_NS4_8TiledMMAINS4_8MMA_AtomIJNS4_4SM904GMMA27MMA_64x64x16_F32BF16BF16_SSILNSN_5MajorE0ELSP_0ELNSN_7ScaleInE1ELSQ_1EEEEEENS4_6LayoutISC_NS5_IJNSA_ILi0EEESU_SU_EEEEENS5_IJNS4_10UnderscoreESX_SX_EEEEENS4_13SM90_TMA_LOADENS4_14ComposedLayoutINS4_7SwizzleILi2ELi4ELi3EEENS4_18smem_ptr_flag_bitsILi16EEENST_INS5_IJNSA_ILi8EEESG_EEENS5_IJSG_SB_EEEEEEEvNS4_8identityES10_S1A_vS1B_EENS_8epilogue10collective6detail29Sm90TmaWarpSpecializedAdapterINS1E_15DefaultEpilogueISI_SJ_SJ_NS1D_6thread17LinearCombinationISI_Li1EffLNS1I_9ScaleType4KindE0ELNS_15FloatRoundStyleE2ESI_EENS1_15EpilogueDefaultEEEEEvvEEEEvNT_6ParamsE:
	.zero		1664


//--------------------- SYMBOLS --------------------------

	.type		.nv.reservedSmem.offset0,@object
	.size		.nv.reservedSmem.offset0,0x4
	.type		__assertfail,@function
